	.headerflags	@"EF_CUDA_TEXMODE_UNIFIED EF_CUDA_64BIT_ADDRESS EF_CUDA_SM80 EF_CUDA_VIRTUAL_SM(EF_CUDA_SM80)"
	.elftype	@"ET_EXEC"


//--------------------- .nv.info                  --------------------------
	.section	.nv.info,"",@"SHT_CUDA_INFO"
	.align	4


	//----- nvinfo : EIATTR_REGCOUNT
	.align		4
        /*0000*/ 	.byte	0x04, 0x2f
        /*0002*/ 	.short	(.L_1 - .L_0)
	.align		4
.L_0:
        /*0004*/ 	.word	index@(candidate2)
        /*0008*/ 	.word	0x000000ff


	//----- nvinfo : EIATTR_MAX_STACK_SIZE
	.align		4
.L_1:
        /*000c*/ 	.byte	0x04, 0x23
        /*000e*/ 	.short	(.L_3 - .L_2)
	.align		4
.L_2:
        /*0010*/ 	.word	index@(candidate2)
        /*0014*/ 	.word	0x00000000


	//----- nvinfo : EIATTR_MIN_STACK_SIZE
	.align		4
.L_3:
        /*0018*/ 	.byte	0x04, 0x12
        /*001a*/ 	.short	(.L_5 - .L_4)
	.align		4
.L_4:
        /*001c*/ 	.word	index@(candidate2)
        /*0020*/ 	.word	0x00000000


	//----- nvinfo : EIATTR_FRAME_SIZE
	.align		4
.L_5:
        /*0024*/ 	.byte	0x04, 0x11
        /*0026*/ 	.short	(.L_7 - .L_6)
	.align		4
.L_6:
        /*0028*/ 	.word	index@(candidate2)
        /*002c*/ 	.word	0x00000000
.L_7:


//--------------------- .nv.info.candidate2       --------------------------
	.section	.nv.info.candidate2,"",@"SHT_CUDA_INFO"
	.align	4


	//----- nvinfo : EIATTR_CUDA_API_VERSION
	.align		4
        /*0000*/ 	.byte	0x04, 0x37
        /*0002*/ 	.short	(.L_9 - .L_8)
.L_8:
        /*0004*/ 	.word	0x00000075


	//----- nvinfo : EIATTR_SW2861232_WAR
	.align		4
.L_9:
        /*0008*/ 	.byte	0x01, 0x35
	.zero		2


	//----- nvinfo : EIATTR_PARAM_CBANK
	.align		4
        /*000c*/ 	.byte	0x04, 0x0a
        /*000e*/ 	.short	(.L_11 - .L_10)
	.align		4
.L_10:
        /*0010*/ 	.word	index@(.nv.constant0.candidate2)
        /*0014*/ 	.short	0x0160
        /*0016*/ 	.short	0x0018


	//----- nvinfo : EIATTR_CBANK_PARAM_SIZE
	.align		4
.L_11:
        /*0018*/ 	.byte	0x03, 0x19
        /*001a*/ 	.short	0x0018


	//----- nvinfo : EIATTR_KPARAM_INFO
	.align		4
        /*001c*/ 	.byte	0x04, 0x17
        /*001e*/ 	.short	(.L_13 - .L_12)
.L_12:
        /*0020*/ 	.word	0x00000000
        /*0024*/ 	.short	0x0002
        /*0026*/ 	.short	0x0010
        /*0028*/ 	.byte	0x00, 0xf0, 0x21, 0x00


	//----- nvinfo : EIATTR_KPARAM_INFO
	.align		4
.L_13:
        /*002c*/ 	.byte	0x04, 0x17
        /*002e*/ 	.short	(.L_15 - .L_14)
.L_14:
        /*0030*/ 	.word	0x00000000
        /*0034*/ 	.short	0x0001
        /*0036*/ 	.short	0x0008
        /*0038*/ 	.byte	0x00, 0xf0, 0x21, 0x00


	//----- nvinfo : EIATTR_KPARAM_INFO
	.align		4
.L_15:
        /*003c*/ 	.byte	0x04, 0x17
        /*003e*/ 	.short	(.L_17 - .L_16)
.L_16:
        /*0040*/ 	.word	0x00000000
        /*0044*/ 	.short	0x0000
        /*0046*/ 	.short	0x0000
        /*0048*/ 	.byte	0x00, 0xf0, 0x21, 0x00


	//----- nvinfo : EIATTR_MAXREG_COUNT
	.align		4
.L_17:
        /*004c*/ 	.byte	0x03, 0x1b
        /*004e*/ 	.short	0x00ff


	//----- nvinfo : EIATTR_EXIT_INSTR_OFFSETS
	.align		4
        /*0050*/ 	.byte	0x04, 0x1c
        /*0052*/ 	.short	(.L_19 - .L_18)


	//   ....[0]....
.L_18:
        /*0054*/ 	.word	0x000065b0


	//----- nvinfo : EIATTR_MAX_THREADS
	.align		4
.L_19:
        /*0058*/ 	.byte	0x04, 0x05
        /*005a*/ 	.short	(.L_21 - .L_20)
.L_20:
        /*005c*/ 	.word	0x00000070
        /*0060*/ 	.word	0x00000001
        /*0064*/ 	.word	0x00000001
.L_21:


//--------------------- .nv.rel.action            --------------------------
	.section	.nv.rel.action,"",@"SHT_CUDA_RELOCINFO"
	.align	8
	.sectionentsize	8
        /*0000*/ 	.byte	0x4b, 0x00, 0x00, 0x00, 0x00, 0x00, 0x00, 0x00, 0x00, 0x02, 0x02, 0x08, 0x10, 0x0a, 0x2f, 0x22
        /* <DEDUP_REMOVED lines=13> */


//--------------------- .nv.constant0.candidate2  --------------------------
	.section	.nv.constant0.candidate2,"a",@progbits
	.align	4
.nv.constant0.candidate2:
	.zero		376


//--------------------- .text.candidate2          --------------------------
	.section	.text.candidate2,"ax",@progbits
	.sectionflags	@"SHF_BARRIERS=1"
	.sectioninfo	@"SHI_REGISTERS=255"
	.align	128
        .global         candidate2
        .type           candidate2,@function
        .size           candidate2,(.L_x_5 - candidate2)
        .other          candidate2,@"STO_CUDA_ENTRY STV_DEFAULT"
candidate2:
.text.candidate2:
[----:B------:R-:W-:-:S02]  /*0000*/  MOV R1, c[0x0][0x28] ;  /* 0x00000a0000017a02 */ /* 0x000fc40000000f00 */
[----:B------:R-:W0:Y:S01]  /*0010*/  S2R R3, SR_TID.X ;  /* 0x0000000000037919 */ /* 0x000e220000002100 */
[----:B------:R-:W-:Y:S01]  /*0020*/  HFMA2.MMA R2, -RZ, RZ, 0, 0 ;  /* 0x00000000ff027435 */ /* 0x000fe200000001ff */
[----:B------:R-:W-:Y:S01]  /*0030*/  MOV R4, RZ ;  /* 0x000000ff00047202 */ /* 0x000fe20000000f00 */
[----:B------:R-:W-:Y:S01]  /*0040*/  HFMA2.MMA R8, -RZ, RZ, 0, 0 ;  /* 0x00000000ff087435 */ /* 0x000fe200000001ff */
[----:B------:R-:W1:Y:S01]  /*0050*/  S2R R9, SR_CTAID.X ;  /* 0x0000000000097919 */ /* 0x000e620000002500 */
[----:B------:R-:W-:Y:S01]  /*0060*/  HFMA2.MMA R109, -RZ, RZ, 0, 0 ;  /* 0x00000000ff6d7435 */ /* 0x000fe200000001ff */
[----:B------:R-:W-:Y:S01]  /*0070*/  CS2R R46, SRZ ;  /* 0x00000000002e7805 */ /* 0x000fe2000001ff00 */
[----:B------:R-:W-:Y:S01]  /*0080*/  HFMA2.MMA R113, -RZ, RZ, 0, 0 ;  /* 0x00000000ff717435 */ /* 0x000fe200000001ff */
[----:B------:R-:W-:Y:S01]  /*0090*/  CS2R R14, SRZ ;  /* 0x00000000000e7805 */ /* 0x000fe2000001ff00 */
[----:B------:R-:W-:Y:S01]  /*00a0*/  HFMA2.MMA R107, -RZ, RZ, 0, 0 ;  /* 0x00000000ff6b7435 */ /* 0x000fe200000001ff */
[----:B------:R-:W-:Y:S01]  /*00b0*/  CS2R R48, SRZ ;  /* 0x0000000000307805 */ /* 0x000fe2000001ff00 */
[----:B------:R-:W-:Y:S01]  /*00c0*/  HFMA2.MMA R11, -RZ, RZ, 0, 0 ;  /* 0x00000000ff0b7435 */ /* 0x000fe200000001ff */
[----:B------:R-:W-:Y:S01]  /*00d0*/  CS2R R50, SRZ ;  /* 0x0000000000327805 */ /* 0x000fe2000001ff00 */
[----:B------:R-:W-:Y:S01]  /*00e0*/  MOV R55, RZ ;  /* 0x000000ff00377202 */ /* 0x000fe20000000f00 */
[----:B------:R-:W-:Y:S01]  /*00f0*/  CS2R R12, SRZ ;  /* 0x00000000000c7805 */ /* 0x000fe2000001ff00 */
[----:B------:R-:W-:Y:S01]  /*0100*/  CS2R R96, SRZ ;  /* 0x0000000000607805 */ /* 0x000fe2000001ff00 */
[----:B------:R-:W-:Y:S01]  /*0110*/  MOV R111, RZ ;  /* 0x000000ff006f7202 */ /* 0x000fe20000000f00 */
[----:B------:R-:W-:Y:S01]  /*0120*/  CS2R R100, SRZ ;  /* 0x0000000000647805 */ /* 0x000fe2000001ff00 */
[----:B------:R-:W-:Y:S01]  /*0130*/  CS2R R94, SRZ ;  /* 0x00000000005e7805 */ /* 0x000fe2000001ff00 */
[----:B------:R-:W-:Y:S01]  /*0140*/  CS2R R84, SRZ ;  /* 0x0000000000547805 */ /* 0x000fe2000001ff00 */
[----:B------:R-:W-:Y:S01]  /*0150*/  CS2R R98, SRZ ;  /* 0x0000000000627805 */ /* 0x000fe2000001ff00 */
[----:B------:R-:W-:Y:S01]  /*0160*/  CS2R R90, SRZ ;  /* 0x00000000005a7805 */ /* 0x000fe2000001ff00 */
[----:B------:R-:W-:Y:S01]  /*0170*/  MOV R103, RZ ;  /* 0x000000ff00677202 */ /* 0x000fe20000000f00 */
[----:B------:R-:W-:Y:S01]  /*0180*/  CS2R R92, SRZ ;  /* 0x00000000005c7805 */ /* 0x000fe2000001ff00 */
[----:B0-----:R-:W-:Y:S01]  /*0190*/  IMAD.HI R6, R3, -0x6db6db6d, R2 ;  /* 0x9249249303067827 */ /* 0x001fe200078e0202 */
[----:B------:R-:W-:Y:S01]  /*01a0*/  CS2R R76, SRZ ;  /* 0x00000000004c7805 */ /* 0x000fe2000001ff00 */
[----:B------:R-:W-:Y:S01]  /*01b0*/  CS2R R82, SRZ ;  /* 0x0000000000527805 */ /* 0x000fe2000001ff00 */
[----:B------:R-:W-:Y:S01]  /*01c0*/  CS2R R88, SRZ ;  /* 0x0000000000587805 */ /* 0x000fe2000001ff00 */
[----:B-1----:R-:W-:Y:S01]  /*01d0*/  IMAD.HI R2, R9, -0x6db6db6d, R8 ;  /* 0x9249249309027827 */ /* 0x002fe200078e0208 */
[----:B------:R-:W-:Y:S01]  /*01e0*/  SHF.R.U32.HI R7, RZ, 0x1f, R6 ;  /* 0x0000001fff077819 */ /* 0x000fe20000011606 */
[----:B------:R-:W-:Y:S01]  /*01f0*/  CS2R R32, SRZ ;  /* 0x0000000000207805 */ /* 0x000fe2000001ff00 */
[----:B------:R-:W-:Y:S01]  /*0200*/  MOV R105, RZ ;  /* 0x000000ff00697202 */ /* 0x000fe20000000f00 */
[----:B------:R-:W-:Y:S01]  /*0210*/  CS2R R34, SRZ ;  /* 0x0000000000227805 */ /* 0x000fe2000001ff00 */
[CC--:B------:R-:W-:Y:S01]  /*0220*/  LEA.HI.SX32 R0, R6.reuse, R7.reuse, 0x1d ;  /* 0x0000000706007211 */ /* 0x0c0fe200078feaff */
[----:B------:R-:W-:Y:S01]  /*0230*/  CS2R R80, SRZ ;  /* 0x0000000000507805 */ /* 0x000fe2000001ff00 */
[----:B------:R-:W-:Y:S01]  /*0240*/  LEA.HI.SX32 R6, R6, R7, 0x1e ;  /* 0x0000000706067211 */ /* 0x000fe200078ff2ff */
[----:B------:R-:W-:Y:S01]  /*0250*/  CS2R R70, SRZ ;  /* 0x0000000000467805 */ /* 0x000fe2000001ff00 */
[----:B------:R-:W-:Y:S01]  /*0260*/  CS2R R66, SRZ ;  /* 0x0000000000427805 */ /* 0x000fe2000001ff00 */
[--C-:B------:R-:W-:Y:S01]  /*0270*/  IMAD R5, R0, -0xe, R3.reuse ;  /* 0xfffffff200057824 */ /* 0x100fe200078e0203 */
[----:B------:R-:W-:Y:S01]  /*0280*/  CS2R R74, SRZ ;  /* 0x00000000004a7805 */ /* 0x000fe2000001ff00 */
[----:B------:R-:W-:Y:S01]  /*0290*/  IMAD R6, R6, -0x7, R3 ;  /* 0xfffffff906067824 */ /* 0x000fe200078e0203 */
[----:B------:R-:W-:Y:S01]  /*02a0*/  CS2R R86, SRZ ;  /* 0x0000000000567805 */ /* 0x000fe2000001ff00 */
[----:B------:R-:W-:Y:S01]  /*02b0*/  IMAD.HI R4, R5, -0x6db6db6d, R4 ;  /* 0x9249249305047827 */ /* 0x000fe200078e0204 */
[----:B------:R-:W-:Y:S01]  /*02c0*/  SHF.R.U32.HI R5, RZ, 0x1f, R2 ;  /* 0x0000001fff057819 */ /* 0x000fe20000011602 */
[----:B------:R-:W-:Y:S01]  /*02d0*/  CS2R R62, SRZ ;  /* 0x00000000003e7805 */ /* 0x000fe2000001ff00 */
[----:B------:R-:W-:Y:S01]  /*02e0*/  CS2R R68, SRZ ;  /* 0x0000000000447805 */ /* 0x000fe2000001ff00 */
[----:B------:R-:W-:Y:S01]  /*02f0*/  CS2R R64, SRZ ;  /* 0x0000000000407805 */ /* 0x000fe2000001ff00 */
[----:B------:R-:W-:Y:S01]  /*0300*/  SHF.R.U32.HI R7, RZ, 0x1f, R4 ;  /* 0x0000001fff077819 */ /* 0x000fe20000011604 */
[----:B------:R-:W-:Y:S01]  /*0310*/  CS2R R78, SRZ ;  /* 0x00000000004e7805 */ /* 0x000fe2000001ff00 */
[----:B------:R-:W-:Y:S01]  /*0320*/  LEA.HI.SX32 R2, R2, R5, 0x1e ;  /* 0x0000000502027211 */ /* 0x000fe200078ff2ff */
[----:B------:R-:W-:Y:S01]  /*0330*/  CS2R R60, SRZ ;  /* 0x00000000003c7805 */ /* 0x000fe2000001ff00 */
[----:B------:R-:W-:Y:S01]  /*0340*/  LEA.HI.SX32 R7, R4, R7, 0x1e ;  /* 0x0000000704077211 */ /* 0x000fe200078ff2ff */
[----:B------:R-:W-:Y:S01]  /*0350*/  CS2R R72, SRZ ;  /* 0x0000000000487805 */ /* 0x000fe2000001ff00 */
[----:B------:R-:W-:Y:S01]  /*0360*/  ULDC.64 UR4, c[0x0][0x118] ;  /* 0x0000460000047ab9 */ /* 0x000fe20000000a00 */
[----:B------:R-:W-:-:S02]  /*0370*/  IMAD R8, R2, -0x7, R9 ;  /* 0xfffffff902087824 */ /* 0x000fc400078e0209 */
[----:B------:R-:W-:Y:S01]  /*0380*/  IMAD R7, R7, 0x1c, R6 ;  /* 0x0000001c07077824 */ /* 0x000fe200078e0206 */
[----:B------:R-:W-:-:S04]  /*0390*/  MOV R6, RZ ;  /* 0x000000ff00067202 */ /* 0x000fc80000000f00 */
[----:B------:R-:W-:-:S02]  /*03a0*/  SHF.L.U32 R10, R7, 0x1, RZ ;  /* 0x00000001070a7819 */ /* 0x000fc400000006ff */
.L_x_3:
[----:B------:R-:W-:Y:S06]  /*03b0*/  BAR.SYNC 0x0 ;  /* 0x0000000000007b1d */ /* 0x000fec0000000000 */
[C---:B------:R-:W-:Y:S02]  /*03c0*/  ISETP.GT.AND P0, PT, R3.reuse, 0x3f, PT ;  /* 0x0000003f0300780c */ /* 0x040fe40003f04270 */
[C---:B------:R-:W-:Y:S02]  /*03d0*/  IADD3 R4, R3.reuse, 0x30, RZ ;  /* 0x0000003003047810 */ /* 0x040fe40007ffe0ff */
[----:B------:R-:W-:-:S02]  /*03e0*/  IADD3 R5, R3, 0x20, RZ ;  /* 0x0000002003057810 */ /* 0x000fc40007ffe0ff */
[C---:B------:R-:W-:Y:S02]  /*03f0*/  SHF.L.U32 R7, R2.reuse, 0xf, RZ ;  /* 0x0000000f02077819 */ /* 0x040fe400000006ff */
[----:B------:R-:W-:Y:S02]  /*0400*/  SHF.L.U32 R18, R2, 0xf, RZ ;  /* 0x0000000f02127819 */ /* 0x000fe400000006ff */
[----:B------:R-:W-:Y:S02]  /*0410*/  LOP3.LUT R4, R4, 0x3f, RZ, 0xc0, !PT ;  /* 0x0000003f04047812 */ /* 0x000fe400078ec0ff */
[----:B------:R-:W-:Y:S02]  /*0420*/  LOP3.LUT R5, R5, 0x3f, RZ, 0xc0, !PT ;  /* 0x0000003f05057812 */ /* 0x000fe400078ec0ff */
[----:B------:R-:W-:Y:S02]  /*0430*/  LOP3.LUT R16, R7, 0xffff8000, R4, 0xe2, !PT ;  /* 0xffff800007107812 */ /* 0x000fe400078ee204 */
[----:B------:R-:W-:-:S02]  /*0440*/  LOP3.LUT R18, R18, 0xffff8000, R5, 0xe2, !PT ;  /* 0xffff800012127812 */ /* 0x000fc400078ee205 */
[C---:B------:R-:W-:Y:S02]  /*0450*/  IADD3 R5, R3.reuse, 0x10, RZ ;  /* 0x0000001003057810 */ /* 0x040fe40007ffe0ff */
[----:B------:R-:W-:Y:S02]  /*0460*/  SHF.R.U32.HI R4, RZ, 0x6, R3 ;  /* 0x00000006ff047819 */ /* 0x000fe40000011603 */
[C---:B------:R-:W-:Y:S02]  /*0470*/  SHF.L.U32 R22, R2.reuse, 0xf, RZ ;  /* 0x0000000f02167819 */ /* 0x040fe400000006ff */
[----:B------:R-:W-:Y:S02]  /*0480*/  LOP3.LUT R9, R3, 0x3f, RZ, 0xc0, !PT ;  /* 0x0000003f03097812 */ /* 0x000fe400078ec0ff */
[----:B------:R-:W-:Y:S02]  /*0490*/  LOP3.LUT R5, R5, 0x3f, RZ, 0xc0, !PT ;  /* 0x0000003f05057812 */ /* 0x000fe400078ec0ff */
[----:B------:R-:W-:-:S02]  /*04a0*/  @!P0 LEA R7, R2, R3, 0xf ;  /* 0x0000000302078211 */ /* 0x000fc400078e78ff */
[----:B------:R-:W-:Y:S02]  /*04b0*/  SHF.L.U32 R20, R4, 0x9, RZ ;  /* 0x0000000904147819 */ /* 0x000fe400000006ff */
[----:B------:R-:W-:Y:S02]  /*04c0*/  SHF.L.U32 R4, R3, 0x3, RZ ;  /* 0x0000000303047819 */ /* 0x000fe400000006ff */
[----:B------:R-:W-:Y:S02]  /*04d0*/  LOP3.LUT R27, R22, 0xffff8000, R5, 0xe2, !PT ;  /* 0xffff8000161b7812 */ /* 0x000fe400078ee205 */
[----:B------:R-:W-:Y:S02]  /*04e0*/  @!P0 LEA R36, R6, R7, 0x6 ;  /* 0x0000000706248211 */ /* 0x000fe400078e30ff */
[----:B------:R-:W-:Y:S02]  /*04f0*/  LOP3.LUT R9, R20, 0xfffffe00, R9, 0xe2, !PT ;  /* 0xfffffe0014097812 */ /* 0x000fe400078ee209 */
[----:B------:R-:W-:-:S02]  /*0500*/  IADD3 R5, R4, 0x380, RZ ;  /* 0x0000038004057810 */ /* 0x000fc40007ffe0ff */
[C---:B------:R-:W-:Y:S02]  /*0510*/  IADD3 R7, R4.reuse, 0x1180, RZ ;  /* 0x0000118004077810 */ /* 0x040fe40007ffe0ff */
[C---:B------:R-:W-:Y:S02]  /*0520*/  IADD3 R17, R4.reuse, 0x1f80, RZ ;  /* 0x00001f8004117810 */ /* 0x040fe40007ffe0ff */
[C---:B------:R-:W-:Y:S02]  /*0530*/  IADD3 R19, R4.reuse, 0x2d80, RZ ;  /* 0x00002d8004137810 */ /* 0x040fe40007ffe0ff */
[C---:B------:R-:W-:Y:S02]  /*0540*/  IADD3 R20, R4.reuse, 0x3b80, RZ ;  /* 0x00003b8004147810 */ /* 0x040fe40007ffe0ff */
[C---:B------:R-:W-:Y:S02]  /*0550*/  IADD3 R22, R4.reuse, 0x4980, RZ ;  /* 0x0000498004167810 */ /* 0x040fe40007ffe0ff */
[----:B------:R-:W-:-:S02]  /*0560*/  IADD3 R23, R4, 0x5780, RZ ;  /* 0x0000578004177810 */ /* 0x000fc40007ffe0ff */
[C---:B------:R-:W-:Y:S02]  /*0570*/  IADD3 R24, R4.reuse, 0x6580, RZ ;  /* 0x0000658004187810 */ /* 0x040fe40007ffe0ff */
[----:B------:R-:W-:Y:S02]  /*0580*/  IADD3 R26, R4, 0x7380, RZ ;  /* 0x00007380041a7810 */ /* 0x000fe40007ffe0ff */
[----:B------:R-:W-:Y:S02]  /*0590*/  LOP3.LUT R5, R5, 0xfffffe00, RZ, 0xc0, !PT ;  /* 0xfffffe0005057812 */ /* 0x000fe400078ec0ff */
[----:B------:R-:W-:Y:S02]  /*05a0*/  LOP3.LUT R7, R7, 0xfffffe00, RZ, 0xc0, !PT ;  /* 0xfffffe0007077812 */ /* 0x000fe400078ec0ff */
[----:B------:R-:W-:Y:S02]  /*05b0*/  LOP3.LUT R17, R17, 0xfffffe00, RZ, 0xc0, !PT ;  /* 0xfffffe0011117812 */ /* 0x000fe400078ec0ff */
[----:B------:R-:W-:-:S02]  /*05c0*/  LOP3.LUT R21, R19, 0xfffffe00, RZ, 0xc0, !PT ;  /* 0xfffffe0013157812 */ /* 0x000fc400078ec0ff */
[----:B------:R-:W-:Y:S02]  /*05d0*/  LOP3.LUT R25, R20, 0xfffffe00, RZ, 0xc0, !PT ;  /* 0xfffffe0014197812 */ /* 0x000fe400078ec0ff */
[----:B------:R-:W-:Y:S02]  /*05e0*/  LOP3.LUT R31, R22, 0xfffffe00, RZ, 0xc0, !PT ;  /* 0xfffffe00161f7812 */ /* 0x000fe400078ec0ff */
[----:B------:R-:W-:Y:S02]  /*05f0*/  LOP3.LUT R39, R23, 0xfffffe00, RZ, 0xc0, !PT ;  /* 0xfffffe0017277812 */ /* 0x000fe400078ec0ff */
[----:B------:R-:W-:Y:S02]  /*0600*/  LOP3.LUT R41, R24, 0xfffffe00, RZ, 0xc0, !PT ;  /* 0xfffffe0018297812 */ /* 0x000fe400078ec0ff */
[----:B------:R-:W-:Y:S02]  /*0610*/  LOP3.LUT R43, R26, 0xfffffe00, RZ, 0xc0, !PT ;  /* 0xfffffe001a2b7812 */ /* 0x000fe400078ec0ff */
[----:B------:R-:W-:-:S02]  /*0620*/  IADD3 R22, R4, 0x3f00, RZ ;  /* 0x00003f0004167810 */ /* 0x000fc40007ffe0ff */
[----:B------:R-:W-:Y:S02]  /*0630*/  IADD3 R5, R5, R16, RZ ;  /* 0x0000001005057210 */ /* 0x000fe40007ffe0ff */
[C---:B------:R-:W-:Y:S02]  /*0640*/  IADD3 R19, R16.reuse, R7, RZ ;  /* 0x0000000710137210 */ /* 0x040fe40007ffe0ff */
[C---:B------:R-:W-:Y:S02]  /*0650*/  IADD3 R23, R16.reuse, R17, RZ ;  /* 0x0000001110177210 */ /* 0x040fe40007ffe0ff */
[C---:B------:R-:W-:Y:S02]  /*0660*/  IADD3 R29, R16.reuse, R21, RZ ;  /* 0x00000015101d7210 */ /* 0x040fe40007ffe0ff */
[C---:B------:R-:W-:Y:S02]  /*0670*/  IADD3 R37, R16.reuse, R25, RZ ;  /* 0x0000001910257210 */ /* 0x040fe40007ffe0ff */
[----:B------:R-:W-:-:S02]  /*0680*/  IADD3 R53, R16, R31, RZ ;  /* 0x0000001f10357210 */ /* 0x000fc40007ffe0ff */
[C---:B------:R-:W-:Y:S02]  /*0690*/  IADD3 R115, R16.reuse, R39, RZ ;  /* 0x0000002710737210 */ /* 0x040fe40007ffe0ff */
[C---:B------:R-:W-:Y:S02]  /*06a0*/  IADD3 R133, R16.reuse, R41, RZ ;  /* 0x0000002910857210 */ /* 0x040fe40007ffe0ff */
[----:B------:R-:W-:Y:S02]  /*06b0*/  IADD3 R139, R16, R43, RZ ;  /* 0x0000002b108b7210 */ /* 0x000fe40007ffe0ff */
[C---:B------:R-:W-:Y:S02]  /*06c0*/  IADD3 R16, R4.reuse, 0x1500, RZ ;  /* 0x0000150004107810 */ /* 0x040fe40007ffe0ff */
[----:B------:R-:W-:Y:S02]  /*06d0*/  IADD3 R24, R4, 0x4d00, RZ ;  /* 0x00004d0004187810 */ /* 0x000fe40007ffe0ff */
[----:B------:R-:W-:-:S02]  /*06e0*/  LOP3.LUT R39, R22, 0xfffffe00, RZ, 0xc0, !PT ;  /* 0xfffffe0016277812 */ /* 0x000fc400078ec0ff */
[C---:B------:R-:W-:Y:S02]  /*06f0*/  IADD3 R7, R4.reuse, 0x700, RZ ;  /* 0x0000070004077810 */ /* 0x040fe40007ffe0ff */
[C---:B------:R-:W-:Y:S02]  /*0700*/  IADD3 R22, R4.reuse, 0x4280, RZ ;  /* 0x0000428004167810 */ /* 0x040fe40007ffe0ff */
[C---:B------:R-:W-:Y:S02]  /*0710*/  IADD3 R17, R4.reuse, 0x2300, RZ ;  /* 0x0000230004117810 */ /* 0x040fe40007ffe0ff */
[C---:B------:R-:W-:Y:S02]  /*0720*/  IADD3 R20, R4.reuse, 0x3100, RZ ;  /* 0x0000310004147810 */ /* 0x040fe40007ffe0ff */
[C---:B------:R-:W-:Y:S02]  /*0730*/  IADD3 R26, R4.reuse, 0x5b00, RZ ;  /* 0x00005b00041a7810 */ /* 0x040fe40007ffe0ff */
[----:B------:R-:W-:-:S02]  /*0740*/  IADD3 R28, R4, 0x6900, RZ ;  /* 0x00006900041c7810 */ /* 0x000fc40007ffe0ff */
[----:B------:R-:W-:Y:S02]  /*0750*/  IADD3 R30, R4, 0x7700, RZ ;  /* 0x00007700041e7810 */ /* 0x000fe40007ffe0ff */
[----:B------:R-:W-:Y:S02]  /*0760*/  LOP3.LUT R21, R16, 0xfffffe00, RZ, 0xc0, !PT ;  /* 0xfffffe0010157812 */ /* 0x000fe400078ec0ff */
[----:B------:R-:W-:Y:S02]  /*0770*/  LOP3.LUT R59, R24, 0xfffffe00, RZ, 0xc0, !PT ;  /* 0xfffffe00183b7812 */ /* 0x000fe400078ec0ff */
[C---:B------:R-:W-:Y:S02]  /*0780*/  IADD3 R16, R4.reuse, 0xa80, RZ ;  /* 0x00000a8004107810 */ /* 0x040fe40007ffe0ff */
[----:B------:R-:W-:Y:S02]  /*0790*/  LOP3.LUT R7, R7, 0xfffffe00, RZ, 0xc0, !PT ;  /* 0xfffffe0007077812 */ /* 0x000fe400078ec0ff */
[----:B------:R-:W-:-:S02]  /*07a0*/  IADD3 R24, R4, 0x5080, RZ ;  /* 0x0000508004187810 */ /* 0x000fc40007ffe0ff */
[----:B------:R-:W-:Y:S02]  /*07b0*/  LOP3.LUT R22, R22, 0xfffffe00, RZ, 0xc0, !PT ;  /* 0xfffffe0016167812 */ /* 0x000fe400078ec0ff */
[----:B------:R-:W-:Y:S02]  /*07c0*/  LOP3.LUT R25, R17, 0xfffffe00, RZ, 0xc0, !PT ;  /* 0xfffffe0011197812 */ /* 0x000fe400078ec0ff */
[----:B------:R-:W-:Y:S02]  /*07d0*/  LOP3.LUT R31, R20, 0xfffffe00, RZ, 0xc0, !PT ;  /* 0xfffffe00141f7812 */ /* 0x000fe400078ec0ff */
[----:B------:R-:W-:Y:S02]  /*07e0*/  LOP3.LUT R117, R26, 0xfffffe00, RZ, 0xc0, !PT ;  /* 0xfffffe001a757812 */ /* 0x000fe400078ec0ff */
[----:B------:R-:W-:Y:S02]  /*07f0*/  LOP3.LUT R119, R28, 0xfffffe00, RZ, 0xc0, !PT ;  /* 0xfffffe001c777812 */ /* 0x000fe400078ec0ff */
[----:B------:R-:W-:-:S02]  /*0800*/  LOP3.LUT R121, R30, 0xfffffe00, RZ, 0xc0, !PT ;  /* 0xfffffe001e797812 */ /* 0x000fc400078ec0ff */
[----:B------:R-:W-:Y:S02]  /*0810*/  IADD3 R41, R18, R21, RZ ;  /* 0x0000001512297210 */ /* 0x000fe40007ffe0ff */
[C---:B------:R-:W-:Y:S02]  /*0820*/  IADD3 R30, R4.reuse, 0x7a80, RZ ;  /* 0x00007a80041e7810 */ /* 0x040fe40007ffe0ff */
[----:B------:R-:W-:Y:S02]  /*0830*/  IADD3 R21, R4, 0x3480, RZ ;  /* 0x0000348004157810 */ /* 0x000fe40007ffe0ff */
[----:B------:R-:W-:Y:S02]  /*0840*/  LOP3.LUT R16, R16, 0xfffffe00, RZ, 0xc0, !PT ;  /* 0xfffffe0010107812 */ /* 0x000fe400078ec0ff */
[----:B------:R-:W-:Y:S02]  /*0850*/  IADD3 R17, R7, R18, RZ ;  /* 0x0000001207117210 */ /* 0x000fe40007ffe0ff */
[----:B------:R-:W-:-:S02]  /*0860*/  LOP3.LUT R24, R24, 0xfffffe00, RZ, 0xc0, !PT ;  /* 0xfffffe0018187812 */ /* 0x000fc400078ec0ff */
[----:B------:R-:W-:Y:S02]  /*0870*/  IADD3 R125, R27, R22, RZ ;  /* 0x000000161b7d7210 */ /* 0x000fe40007ffe0ff */
[C---:B------:R-:W-:Y:S02]  /*0880*/  IADD3 R43, R18.reuse, R25, RZ ;  /* 0x00000019122b7210 */ /* 0x040fe40007ffe0ff */
[C---:B------:R-:W-:Y:S02]  /*0890*/  IADD3 R45, R18.reuse, R31, RZ ;  /* 0x0000001f122d7210 */ /* 0x040fe40007ffe0ff */
[C---:B------:R-:W-:Y:S02]  /*08a0*/  IADD3 R57, R18.reuse, R39, RZ ;  /* 0x0000002712397210 */ /* 0x040fe40007ffe0ff */
[C---:B------:R-:W-:Y:S02]  /*08b0*/  IADD3 R59, R18.reuse, R59, RZ ;  /* 0x0000003b123b7210 */ /* 0x040fe40007ffe0ff */
[----:B------:R-:W-:-:S02]  /*08c0*/  IADD3 R129, R18, R117, RZ ;  /* 0x0000007512817210 */ /* 0x000fc40007ffe0ff */
[C---:B------:R-:W-:Y:S02]  /*08d0*/  IADD3 R135, R18.reuse, R119, RZ ;  /* 0x0000007712877210 */ /* 0x040fe40007ffe0ff */
[----:B------:R-:W-:Y:S02]  /*08e0*/  IADD3 R141, R18, R121, RZ ;  /* 0x00000079128d7210 */ /* 0x000fe40007ffe0ff */
[----:B------:R-:W-:Y:S02]  /*08f0*/  MOV R7, 0x4 ;  /* 0x0000000400077802 */ /* 0x000fe40000000f00 */
[----:B------:R-:W-:Y:S02]  /*0900*/  LEA R22, R6, R19, 0x6 ;  /* 0x0000001306167211 */ /* 0x000fe400078e30ff */
[C---:B------:R-:W-:Y:S02]  /*0910*/  IADD3 R18, R4.reuse, 0x1880, RZ ;  /* 0x0000188004127810 */ /* 0x040fe40007ffe0ff */
[----:B------:R-:W-:-:S02]  /*0920*/  IADD3 R20, R4, 0x2680, RZ ;  /* 0x0000268004147810 */ /* 0x000fc40007ffe0ff */
[C---:B------:R-:W-:Y:S02]  /*0930*/  IADD3 R25, R4.reuse, 0x5e80, RZ ;  /* 0x00005e8004197810 */ /* 0x040fe40007ffe0ff */
[----:B------:R-:W-:Y:S02]  /*0940*/  IADD3 R28, R4, 0x6c80, RZ ;  /* 0x00006c80041c7810 */ /* 0x000fe40007ffe0ff */
[----:B------:R-:W-:Y:S02]  /*0950*/  LOP3.LUT R30, R30, 0xfffffe00, RZ, 0xc0, !PT ;  /* 0xfffffe001e1e7812 */ /* 0x000fe400078ec0ff */
[----:B------:R-:W-:Y:S02]  /*0960*/  LOP3.LUT R4, R21, 0xfffffe00, RZ, 0xc0, !PT ;  /* 0xfffffe0015047812 */ /* 0x000fe400078ec0ff */
[----:B------:R-:W-:Y:S02]  /*0970*/  IADD3 R117, R16, R27, RZ ;  /* 0x0000001b10757210 */ /* 0x000fe40007ffe0ff */
[----:B------:R-:W-:-:S02]  /*0980*/  LEA R52, R6, R139, 0x6 ;  /* 0x0000008b06347211 */ /* 0x000fc400078e30ff */
[C---:B------:R-:W-:Y:S02]  /*0990*/  IADD3 R127, R27.reuse, R24, RZ ;  /* 0x000000181b7f7210 */ /* 0x040fe40007ffe0ff */
[C---:B------:R-:W-:Y:S02]  /*09a0*/  LEA R16, R6.reuse, R41, 0x6 ;  /* 0x0000002906107211 */ /* 0x040fe400078e30ff */
[----:B------:R-:W-:Y:S01]  /*09b0*/  LEA R24, R6, R23, 0x6 ;  /* 0x0000001706187211 */ /* 0x000fe200078e30ff */
[----:B------:R-:W-:Y:S01]  /*09c0*/  IMAD.WIDE R22, R22, R7, c[0x0][0x168] ;  /* 0x00005a0016167625 */ /* 0x000fe200078e0207 */
[C---:B------:R-:W-:Y:S02]  /*09d0*/  IADD3 R143, R27.reuse, R30, RZ ;  /* 0x0000001e1b8f7210 */ /* 0x040fe40007ffe0ff */
[----:B------:R-:W-:Y:S02]  /*09e0*/  LOP3.LUT R18, R18, 0xfffffe00, RZ, 0xc0, !PT ;  /* 0xfffffe0012127812 */ /* 0x000fe400078ec0ff */
[----:B------:R-:W-:Y:S01]  /*09f0*/  LOP3.LUT R20, R20, 0xfffffe00, RZ, 0xc0, !PT ;  /* 0xfffffe0014147812 */ /* 0x000fe200078ec0ff */
[----:B------:R0:W2:Y:S01]  /*0a00*/  LDG.E.CONSTANT R22, [R22.64] ;  /* 0x0000000416167981 */ /* 0x0000a2000c1e9900 */
[----:B------:R-:W-:-:S02]  /*0a10*/  IADD3 R123, R27, R4, RZ ;  /* 0x000000041b7b7210 */ /* 0x000fc40007ffe0ff */
[----:B------:R-:W-:Y:S01]  /*0a20*/  LEA R30, R6, R53, 0x6 ;  /* 0x00000035061e7211 */ /* 0x000fe200078e30ff */
[----:B------:R-:W-:Y:S01]  /*0a30*/  IMAD.WIDE R52, R52, R7, c[0x0][0x168] ;  /* 0x00005a0034347625 */ /* 0x000fe200078e0207 */
[C---:B------:R-:W-:Y:S02]  /*0a40*/  LEA R4, R6.reuse, R17, 0x6 ;  /* 0x0000001106047211 */ /* 0x040fe400078e30ff */
[----:B------:R-:W-:Y:S01]  /*0a50*/  LEA R44, R6, R57, 0x6 ;  /* 0x00000039062c7211 */ /* 0x000fe200078e30ff */
[----:B------:R-:W-:Y:S01]  /*0a60*/  IMAD.WIDE R16, R16, R7, c[0x0][0x168] ;  /* 0x00005a0010107625 */ /* 0x000fe200078e0207 */
[C---:B------:R-:W-:Y:S01]  /*0a70*/  LEA R54, R6.reuse, R59, 0x6 ;  /* 0x0000003b06367211 */ /* 0x040fe200078e30ff */
[----:B0-----:R0:W3:Y:S01]  /*0a80*/  LDG.E.CONSTANT R23, [R52.64] ;  /* 0x0000000434177981 */ /* 0x0010e2000c1e9900 */
[C---:B------:R-:W-:Y:S02]  /*0a90*/  IADD3 R119, R27.reuse, R18, RZ ;  /* 0x000000121b777210 */ /* 0x040fe40007ffe0ff */
[----:B------:R-:W-:Y:S01]  /*0aa0*/  IADD3 R121, R27, R20, RZ ;  /* 0x000000141b797210 */ /* 0x000fe20007ffe0ff */
[----:B------:R1:W4:Y:S01]  /*0ab0*/  LDG.E.CONSTANT R224, [R16.64] ;  /* 0x0000000410e07981 */ /* 0x000322000c1e9900 */
[----:B------:R-:W-:Y:S01]  /*0ac0*/  LEA R20, R6, R5, 0x6 ;  /* 0x0000000506147211 */ /* 0x000fe200078e30ff */
[----:B------:R-:W-:Y:S01]  /*0ad0*/  IMAD.WIDE R4, R4, R7, c[0x0][0x168] ;  /* 0x00005a0004047625 */ /* 0x000fe200078e0207 */
[----:B------:R-:W-:-:S02]  /*0ae0*/  LOP3.LUT R26, R25, 0xfffffe00, RZ, 0xc0, !PT ;  /* 0xfffffe00191a7812 */ /* 0x000fc400078ec0ff */
[----:B------:R-:W-:Y:S01]  /*0af0*/  @!P0 IADD3 R18, R36, 0x7e00, RZ ;  /* 0x00007e0024128810 */ /* 0x000fe20007ffe0ff */
[----:B0-----:R-:W-:Y:S01]  /*0b00*/  IMAD.WIDE R52, R54, R7, c[0x0][0x168] ;  /* 0x00005a0036347625 */ /* 0x001fe200078e0207 */
[C---:B------:R-:W-:Y:S01]  /*0b10*/  LEA R40, R6.reuse, R43, 0x6 ;  /* 0x0000002b06287211 */ /* 0x040fe200078e30ff */
[----:B------:R0:W5:Y:S01]  /*0b20*/  LDG.E.CONSTANT R218, [R4.64] ;  /* 0x0000000404da7981 */ /* 0x000162000c1e9900 */
[----:B------:R-:W-:Y:S01]  /*0b30*/  LEA R42, R6, R45, 0x6 ;  /* 0x0000002d062a7211 */ /* 0x000fe200078e30ff */
[----:B------:R-:W-:Y:S01]  /*0b40*/  IMAD.WIDE R44, R44, R7, c[0x0][0x168] ;  /* 0x00005a002c2c7625 */ /* 0x000fe200078e0207 */
[C---:B-1----:R-:W-:Y:S01]  /*0b50*/  LEA R16, R6.reuse, R119, 0x6 ;  /* 0x0000007706107211 */ /* 0x042fe200078e30ff */
[----:B------:R1:W2:Y:S01]  /*0b60*/  LDG.E.CONSTANT R248, [R52.64] ;  /* 0x0000000434f87981 */ /* 0x0002a2000c1e9900 */
[----:B------:R-:W-:Y:S01]  /*0b70*/  LEA R54, R6, R125, 0x6 ;  /* 0x0000007d06367211 */ /* 0x000fe200078e30ff */
[----:B------:R-:W-:Y:S01]  /*0b80*/  @!P0 IMAD.WIDE R18, R18, R7, c[0x0][0x168] ;  /* 0x00005a0012128625 */ /* 0x000fe200078e0207 */
[C---:B------:R-:W-:Y:S01]  /*0b90*/  IADD3 R131, R27.reuse, R26, RZ ;  /* 0x0000001a1b837210 */ /* 0x040fe20007ffe0ff */
[----:B------:R1:W2:Y:S01]  /*0ba0*/  LDG.E.CONSTANT R242, [R44.64] ;  /* 0x000000042cf27981 */ /* 0x0002a2000c1e9900 */
[----:B------:R-:W-:Y:S01]  /*0bb0*/  LEA R56, R6, R129, 0x6 ;  /* 0x0000008106387211 */ /* 0x000fe200078e30ff */
[----:B------:R-:W-:Y:S01]  /*0bc0*/  IMAD.WIDE R40, R40, R7, c[0x0][0x168] ;  /* 0x00005a0028287625 */ /* 0x000fe200078e0207 */
[C---:B------:R-:W-:Y:S01]  /*0bd0*/  LEA R58, R6.reuse, R135, 0x6 ;  /* 0x00000087063a7211 */ /* 0x040fe200078e30ff */
[----:B------:R1:W2:Y:S01]  /*0be0*/  @!P0 LDG.E.CONSTANT R18, [R18.64] ;  /* 0x0000000412128981 */ /* 0x0002a2000c1e9900 */
[----:B0-----:R-:W-:Y:S01]  /*0bf0*/  LEA R4, R6, R117, 0x6 ;  /* 0x0000007506047211 */ /* 0x001fe200078e30ff */
[-C--:B------:R-:W-:Y:S01]  /*0c00*/  IMAD.WIDE R42, R42, R7.reuse, c[0x0][0x168] ;  /* 0x00005a002a2a7625 */ /* 0x080fe200078e0207 */
[----:B------:R-:W-:Y:S01]  /*0c10*/  LOP3.LUT R28, R28, 0xfffffe00, RZ, 0xc0, !PT ;  /* 0xfffffe001c1c7812 */ /* 0x000fe200078ec0ff */
[----:B------:R0:W2:Y:S02]  /*0c20*/  LDG.E.CONSTANT R230, [R40.64] ;  /* 0x0000000428e67981 */ /* 0x0000a4000c1e9900 */
[-C--:B------:R-:W-:Y:S01]  /*0c30*/  IMAD.WIDE R16, R16, R7.reuse, c[0x0][0x168] ;  /* 0x00005a0010107625 */ /* 0x080fe200078e0207 */
[----:B------:R-:W-:Y:S01]  /*0c40*/  IADD3 R137, R27, R28, RZ ;  /* 0x0000001c1b897210 */ /* 0x000fe20007ffe0ff */
[----:B------:R0:W2:Y:S02]  /*0c50*/  LDG.E.CONSTANT R236, [R42.64] ;  /* 0x000000042aec7981 */ /* 0x0000a4000c1e9900 */
[----:B-1----:R-:W-:Y:S01]  /*0c60*/  IMAD.WIDE R44, R54, R7, c[0x0][0x168] ;  /* 0x00005a00362c7625 */ /* 0x002fe200078e0207 */
[----:B------:R-:W-:Y:S01]  /*0c70*/  LEA R54, R6, R131, 0x6 ;  /* 0x0000008306367211 */ /* 0x000fe200078e30ff */
[----:B------:R1:W2:Y:S02]  /*0c80*/  LDG.E.CONSTANT R226, [R16.64] ;  /* 0x0000000410e27981 */ /* 0x0002a4000c1e9900 */
[----:B------:R-:W-:Y:S01]  /*0c90*/  IMAD.WIDE R56, R56, R7, c[0x0][0x168] ;  /* 0x00005a0038387625 */ /* 0x000fe200078e0207 */
[----:B0-----:R-:W-:Y:S01]  /*0ca0*/  LEA R40, R6, R121, 0x6 ;  /* 0x0000007906287211 */ /* 0x001fe200078e30ff */
[----:B------:R0:W2:Y:S02]  /*0cb0*/  LDG.E.CONSTANT R244, [R44.64] ;  /* 0x000000042cf47981 */ /* 0x0000a4000c1e9900 */
[----:B------:R-:W-:Y:S01]  /*0cc0*/  IMAD.WIDE R58, R58, R7, c[0x0][0x168] ;  /* 0x00005a003a3a7625 */ /* 0x000fe200078e0207 */
[----:B------:R-:W-:Y:S01]  /*0cd0*/  LEA R42, R6, R123, 0x6 ;  /* 0x0000007b062a7211 */ /* 0x000fe200078e30ff */
[----:B------:R0:W2:Y:S02]  /*0ce0*/  LDG.E.CONSTANT R57, [R56.64] ;  /* 0x0000000438397981 */ /* 0x0000a4000c1e9900 */
[----:B------:R-:W-:Y:S01]  /*0cf0*/  IMAD.WIDE R4, R4, R7, c[0x0][0x168] ;  /* 0x00005a0004047625 */ /* 0x000fe200078e0207 */
[----:B------:R-:W-:Y:S01]  /*0d00*/  LEA R9, R2, R9, 0xf ;  /* 0x0000000902097211 */ /* 0x000fe200078e78ff */
[----:B------:R0:W2:Y:S02]  /*0d10*/  LDG.E.CONSTANT R59, [R58.64] ;  /* 0x000000043a3b7981 */ /* 0x0000a4000c1e9900 */
[----:B------:R-:W-:-:S02]  /*0d20*/  IMAD R19, R8, 0x70, R3 ;  /* 0x0000007008137824 */ /* 0x000fc400078e0203 */
[----:B-1----:R-:W-:Y:S01]  /*0d30*/  IMAD.WIDE R16, R54, R7, c[0x0][0x168] ;  /* 0x00005a0036107625 */ /* 0x002fe200078e0207 */
[----:B------:R1:W2:Y:S01]  /*0d40*/  LDG.E.CONSTANT R220, [R4.64] ;  /* 0x0000000404dc7981 */ /* 0x0002a2000c1e9900 */
[----:B------:R-:W-:Y:S02]  /*0d50*/  LEA R114, R6, R141, 0x6 ;  /* 0x0000008d06727211 */ /* 0x000fe400078e30ff */
[----:B------:R-:W-:Y:S01]  /*0d60*/  IMAD.WIDE R40, R40, R7, c[0x0][0x168] ;  /* 0x00005a0028287625 */ /* 0x000fe200078e0207 */
[C---:B0-----:R-:W-:Y:S02]  /*0d70*/  LEA R56, R6.reuse, R137, 0x6 ;  /* 0x0000008906387211 */ /* 0x041fe400078e30ff */
[----:B------:R-:W-:Y:S01]  /*0d80*/  LEA R58, R6, R143, 0x6 ;  /* 0x0000008f063a7211 */ /* 0x000fe200078e30ff */
[----:B------:R-:W-:Y:S01]  /*0d90*/  IMAD.WIDE R42, R42, R7, c[0x0][0x168] ;  /* 0x00005a002a2a7625 */ /* 0x000fe200078e0207 */
[C---:B------:R-:W-:Y:S01]  /*0da0*/  LEA R26, R6.reuse, R29, 0x6 ;  /* 0x0000001d061a7211 */ /* 0x040fe200078e30ff */
[----:B------:R0:W2:Y:S01]  /*0db0*/  LDG.E.CONSTANT R232, [R40.64] ;  /* 0x0000000428e87981 */ /* 0x0000a2000c1e9900 */
[C---:B------:R-:W-:Y:S01]  /*0dc0*/  LEA R28, R6.reuse, R37, 0x6 ;  /* 0x00000025061c7211 */ /* 0x040fe200078e30ff */
[C---:B-1----:R-:W-:Y:S01]  /*0dd0*/  IMAD R4, R6.reuse, 0xc400, R19 ;  /* 0x0000c40006047824 */ /* 0x042fe200078e0213 */
[C---:B------:R-:W-:Y:S01]  /*0de0*/  LEA R36, R6.reuse, R115, 0x6 ;  /* 0x0000007306247211 */ /* 0x040fe200078e30ff */
[----:B------:R1:W2:Y:S01]  /*0df0*/  LDG.E.CONSTANT R19, [R16.64] ;  /* 0x0000000410137981 */ /* 0x0002a2000c1e9900 */
[----:B------:R-:W-:Y:S01]  /*0e00*/  LEA R38, R6, R133, 0x6 ;  /* 0x0000008506267211 */ /* 0x000fe200078e30ff */
[----:B------:R-:W-:Y:S01]  /*0e10*/  IMAD.WIDE R20, R20, R7, c[0x0][0x168] ;  /* 0x00005a0014147625 */ /* 0x000fe200078e0207 */
[----:B------:R-:W-:Y:S01]  /*0e20*/  LEA R52, R6, R127, 0x6 ;  /* 0x0000007f06347211 */ /* 0x000fe200078e30ff */
[----:B------:R0:W2:Y:S02]  /*0e30*/  LDG.E.CONSTANT R238, [R42.64] ;  /* 0x000000042aee7981 */ /* 0x0000a4000c1e9900 */
[----:B------:R-:W-:-:S02]  /*0e40*/  IMAD.WIDE R114, R114, R7, c[0x0][0x168] ;  /* 0x00005a0072727625 */ /* 0x000fc400078e0207 */
[----:B------:R2:W2:Y:S01]  /*0e50*/  LDG.E.CONSTANT R20, [R20.64] ;  /* 0x0000000414147981 */ /* 0x0004a2000c1e9900 */
[----:B-1----:R-:W-:Y:S01]  /*0e60*/  LEA R16, R6, R9, 0x6 ;  /* 0x0000000906107211 */ /* 0x002fe200078e30ff */
[-C--:B0-----:R-:W-:Y:S02]  /*0e70*/  IMAD.WIDE R40, R56, R7.reuse, c[0x0][0x168] ;  /* 0x00005a0038287625 */ /* 0x081fe400078e0207 */
[----:B------:R0:W2:Y:S02]  /*0e80*/  LDG.E.CONSTANT R115, [R114.64] ;  /* 0x0000000472737981 */ /* 0x0000a4000c1e9900 */
[-C--:B------:R-:W-:Y:S02]  /*0e90*/  IMAD.WIDE R42, R58, R7.reuse, c[0x0][0x168] ;  /* 0x00005a003a2a7625 */ /* 0x080fe400078e0207 */
[----:B------:R1:W2:Y:S02]  /*0ea0*/  LDG.E.CONSTANT R41, [R40.64] ;  /* 0x0000000428297981 */ /* 0x0002a4000c1e9900 */
[----:B------:R-:W-:-:S02]  /*0eb0*/  IMAD.WIDE R24, R24, R7, c[0x0][0x168] ;  /* 0x00005a0018187625 */ /* 0x000fc400078e0207 */
[----:B------:R0:W2:Y:S02]  /*0ec0*/  LDG.E.CONSTANT R43, [R42.64] ;  /* 0x000000042a2b7981 */ /* 0x0000a4000c1e9900 */
[-C--:B------:R-:W-:Y:S02]  /*0ed0*/  IMAD.WIDE R26, R26, R7.reuse, c[0x0][0x168] ;  /* 0x00005a001a1a7625 */ /* 0x080fe400078e0207 */
[----:B------:R-:W2:Y:S02]  /*0ee0*/  LDG.E.CONSTANT R24, [R24.64] ;  /* 0x0000000418187981 */ /* 0x000ea4000c1e9900 */
[-C--:B------:R-:W-:Y:S02]  /*0ef0*/  IMAD.WIDE R28, R28, R7.reuse, c[0x0][0x168] ;  /* 0x00005a001c1c7625 */ /* 0x080fe400078e0207 */
[----:B------:R-:W2:Y:S02]  /*0f00*/  LDG.E.CONSTANT R26, [R26.64] ;  /* 0x000000041a1a7981 */ /* 0x000ea4000c1e9900 */
[----:B------:R-:W-:-:S02]  /*0f10*/  IMAD.WIDE R30, R30, R7, c[0x0][0x168] ;  /* 0x00005a001e1e7625 */ /* 0x000fc400078e0207 */
[----:B------:R-:W2:Y:S02]  /*0f20*/  LDG.E.CONSTANT R28, [R28.64] ;  /* 0x000000041c1c7981 */ /* 0x000ea4000c1e9900 */
[-C--:B------:R-:W-:Y:S02]  /*0f30*/  IMAD.WIDE R36, R36, R7.reuse, c[0x0][0x168] ;  /* 0x00005a0024247625 */ /* 0x080fe400078e0207 */
[----:B------:R-:W2:Y:S02]  /*0f40*/  LDG.E.CONSTANT R30, [R30.64] ;  /* 0x000000041e1e7981 */ /* 0x000ea4000c1e9900 */
[-C--:B------:R-:W-:Y:S02]  /*0f50*/  IMAD.WIDE R38, R38, R7.reuse, c[0x0][0x168] ;  /* 0x00005a0026267625 */ /* 0x080fe400078e0207 */
[----:B------:R-:W2:Y:S02]  /*0f60*/  LDG.E.CONSTANT R36, [R36.64] ;  /* 0x0000000424247981 */ /* 0x000ea4000c1e9900 */
[----:B------:R-:W-:-:S02]  /*0f70*/  IMAD.WIDE R52, R52, R7, c[0x0][0x168] ;  /* 0x00005a0034347625 */ /* 0x000fc400078e0207 */
[----:B------:R-:W3:Y:S02]  /*0f80*/  LDG.E.CONSTANT R38, [R38.64] ;  /* 0x0000000426267981 */ /* 0x000ee4000c1e9900 */
[-C--:B------:R-:W-:Y:S02]  /*0f90*/  IMAD.WIDE R4, R4, R7.reuse, c[0x0][0x160] ;  /* 0x0000580004047625 */ /* 0x080fe400078e0207 */
[----:B------:R0:W3:Y:S02]  /*0fa0*/  LDG.E.CONSTANT R250, [R52.64] ;  /* 0x0000000434fa7981 */ /* 0x0000e4000c1e9900 */
[----:B------:R-:W-:Y:S02]  /*0fb0*/  IMAD.WIDE R16, R16, R7, c[0x0][0x168] ;  /* 0x00005a0010107625 */ /* 0x000fe400078e0207 */
[----:B------:R-:W3:Y:S04]  /*0fc0*/  LDG.E.CONSTANT R44, [R4.64] ;  /* 0x00000004042c7981 */ /* 0x000ee8000c1e9900 */
[----:B------:R-:W3:Y:S04]  /*0fd0*/  LDG.E.CONSTANT R54, [R4.64+0xc40] ;  /* 0x000c400404367981 */ /* 0x000ee8000c1e9900 */
[----:B------:R-:W3:Y:S04]  /*0fe0*/  LDG.E.CONSTANT R56, [R4.64+0x1880] ;  /* 0x0018800404387981 */ /* 0x000ee8000c1e9900 */
[----:B------:R-:W3:Y:S04]  /*0ff0*/  LDG.E.CONSTANT R58, [R4.64+0x24c0] ;  /* 0x0024c004043a7981 */ /* 0x000ee8000c1e9900 */
[----:B------:R-:W3:Y:S04]  /*1000*/  LDG.E.CONSTANT R102, [R4.64+0x3100] ;  /* 0x0031000404667981 */ /* 0x000ee8000c1e9900 */
[----:B0-----:R-:W3:Y:S04]  /*1010*/  LDG.E.CONSTANT R52, [R4.64+0x3d40] ;  /* 0x003d400404347981 */ /* 0x001ee8000c1e9900 */
[----:B------:R-:W4:Y:S04]  /*1020*/  LDG.E.CONSTANT R104, [R4.64+0x4980] ;  /* 0x0049800404687981 */ /* 0x000f28000c1e9900 */
[----:B------:R-:W4:Y:S04]  /*1030*/  LDG.E.CONSTANT R106, [R4.64+0x55c0] ;  /* 0x0055c004046a7981 */ /* 0x000f28000c1e9900 */
[----:B-1----:R-:W4:Y:S04]  /*1040*/  LDG.E.CONSTANT R40, [R4.64+0x6200] ;  /* 0x0062000404287981 */ /* 0x002f28000c1e9900 */
[----:B------:R-:W4:Y:S04]  /*1050*/  LDG.E.CONSTANT R42, [R4.64+0x6e40] ;  /* 0x006e4004042a7981 */ /* 0x000f28000c1e9900 */
        /* <DEDUP_REMOVED lines=54> */
[----:B------:R-:W4:Y:S04]  /*13c0*/  LDG.E.CONSTANT R216, [R16.64] ;  /* 0x0000000410d87981 */ /* 0x000f28000c1e9900 */
[----:B------:R-:W4:Y:S04]  /*13d0*/  LDG.E.CONSTANT R222, [R16.64+0x3800] ;  /* 0x0038000410de7981 */ /* 0x000f28000c1e9900 */
[----:B------:R-:W4:Y:S04]  /*13e0*/  LDG.E.CONSTANT R228, [R16.64+0x7000] ;  /* 0x0070000410e47981 */ /* 0x000f28000c1e9900 */
[----:B------:R-:W4:Y:S04]  /*13f0*/  LDG.E.CONSTANT R234, [R16.64+0xa800] ;  /* 0x00a8000410ea7981 */ /* 0x000f28000c1e9900 */
[----:B------:R-:W4:Y:S04]  /*1400*/  LDG.E.CONSTANT R240, [R16.64+0xe000] ;  /* 0x00e0000410f07981 */ /* 0x000f28000c1e9900 */
[----:B------:R-:W4:Y:S04]  /*1410*/  LDG.E.CONSTANT R246, [R16.64+0x11800] ;  /* 0x0118000410f67981 */ /* 0x000f28000c1e9900 */
[----:B------:R-:W4:Y:S04]  /*1420*/  LDG.E.CONSTANT R252, [R16.64+0x15000] ;  /* 0x0150000410fc7981 */ /* 0x000f28000c1e9900 */
[----:B------:R-:W4:Y:S04]  /*1430*/  LDG.E.CONSTANT R9, [R16.64+0x18800] ;  /* 0x0188000410097981 */ /* 0x000f28000c1e9900 */
[----:B--2---:R-:W2:Y:S04]  /*1440*/  LDG.E.CONSTANT R21, [R16.64+0x1c000] ;  /* 0x01c0000410157981 */ /* 0x004ea8000c1e9900 */
[----:B------:R-:W-:Y:S04]  /*1450*/  STS [R3.X4+0x71c0], R20 ;  /* 0x0071c01403007388 */ /* 0x000fe80000004800 */
[----:B------:R-:W-:Y:S04]  /*1460*/  STS [R3.X4+0x78c0], R22 ;  /* 0x0078c01603007388 */ /* 0x000fe80000004800 */
[----:B------:R-:W-:Y:S04]  /*1470*/  STS [R3.X4+0x7fc0], R24 ;  /* 0x007fc01803007388 */ /* 0x000fe80000004800 */
[----:B------:R-:W-:Y:S04]  /*1480*/  STS [R3.X4+0x86c0], R26 ;  /* 0x0086c01a03007388 */ /* 0x000fe80000004800 */
[----:B------:R-:W-:Y:S04]  /*1490*/  STS [R3.X4+0x8dc0], R28 ;  /* 0x008dc01c03007388 */ /* 0x000fe80000004800 */
[----:B------:R-:W-:Y:S04]  /*14a0*/  STS [R3.X4+0x94c0], R30 ;  /* 0x0094c01e03007388 */ /* 0x000fe80000004800 */
[----:B------:R-:W-:Y:S04]  /*14b0*/  STS [R3.X4+0x9bc0], R36 ;  /* 0x009bc02403007388 */ /* 0x000fe80000004800 */
[----:B---3--:R-:W-:Y:S04]  /*14c0*/  STS [R3.X4+0xa2c0], R38 ;  /* 0x00a2c02603007388 */ /* 0x008fe80000004800 */
[----:B------:R-:W-:Y:S04]  /*14d0*/  STS [R3.X4+0xa9c0], R23 ;  /* 0x00a9c01703007388 */ /* 0x000fe80000004800 */
[----:B-----5:R-:W-:Y:S04]  /*14e0*/  STS [R3.X4+0x7380], R218 ;  /* 0x007380da03007388 */ /* 0x020fe80000004800 */
[----:B----4-:R-:W-:Y:S04]  /*14f0*/  STS [R3.X4+0x7a80], R224 ;  /* 0x007a80e003007388 */ /* 0x010fe80000004800 */
[----:B------:R-:W-:Y:S04]  /*1500*/  STS [R3.X4+0x8180], R230 ;  /* 0x008180e603007388 */ /* 0x000fe80000004800 */
        /* <DEDUP_REMOVED lines=14> */
[----:B------:R-:W-:Y:S04]  /*15f0*/  @!P0 STS [R3.X4+0xaf00], R18 ;  /* 0x00af001203008388 */ /* 0x000fe80000004800 */
[----:B------:R-:W-:Y:S04]  /*1600*/  STS [R3.X4+0xad40], R43 ;  /* 0x00ad402b03007388 */ /* 0x000fe80000004800 */
[----:B------:R-:W-:Y:S04]  /*1610*/  STS [R3.X4], R44 ;  /* 0x0000002c03007388 */ /* 0x000fe80000004800 */
        /* <DEDUP_REMOVED lines=71> */
[----:B--2---:R-:W-:Y:S01]  /*1a90*/  STS [R3.X4+0xa800], R21 ;  /* 0x00a8001503007388 */ /* 0x004fe20000004800 */
[----:B------:R-:W-:-:S02]  /*1aa0*/  IADD3 R6, R6, 0x1, RZ ;  /* 0x0000000106067810 */ /* 0x000fc40007ffe0ff */
[----:B------:R-:W-:Y:S01]  /*1ab0*/  MOV R5, RZ ;  /* 0x000000ff00057202 */ /* 0x000fe20000000f00 */
[----:B------:R-:W-:Y:S06]  /*1ac0*/  BAR.SYNC 0x0 ;  /* 0x0000000000007b1d */ /* 0x000fec0000000000 */
[----:B------:R-:W-:-:S02]  /*1ad0*/  ISETP.GE.U32.AND P1, PT, R6, 0x8, PT ;  /* 0x000000080600780c */ /* 0x000fc40003f26070 */
.L_x_1:
[----:B------:R-:W-:Y:S01]  /*1ae0*/  LEA R9, R0, R5, 0x3 ;  /* 0x0000000500097211 */ /* 0x000fe200078e18ff */
[C---:B------:R-:W-:Y:S01]  /*1af0*/  IMAD R4, R5.reuse, 0x700, R10 ;  /* 0x0000070005047824 */ /* 0x040fe200078e020a */
[----:B------:R-:W-:Y:S02]  /*1b00*/  IADD3 R5, R5, 0x1, RZ ;  /* 0x0000000105057810 */ /* 0x000fe40007ffe0ff */
[----:B------:R-:W-:-:S02]  /*1b10*/  SHF.L.U32 R9, R9, 0x4, RZ ;  /* 0x0000000409097819 */ /* 0x000fc400000006ff */
[----:B------:R-:W-:Y:S01]  /*1b20*/  LDS.64 R58, [R4.X4] ;  /* 0x00000000043a7984 */ /* 0x000fe20000004a00 */
[----:B------:R-:W-:-:S03]  /*1b30*/  ISETP.GE.U32.AND P0, PT, R5, 0x4, PT ;  /* 0x000000040500780c */ /* 0x000fc60003f06070 */
[----:B------:R-:W0:Y:S04]  /*1b40*/  LDS.128 R16, [R9.X4+0x7000] ;  /* 0x0070000009107984 */ /* 0x000e280000004c00 */
[----:B------:R-:W1:Y:S04]  /*1b50*/  LDS.64 R44, [R4.X4+0xa8] ;  /* 0x0000a800042c7984 */ /* 0x000e680000004a00 */
[----:B------:R-:W2:Y:S04]  /*1b60*/  LDS.64 R56, [R4.X4+0x38] ;  /* 0x0000380004387984 */ /* 0x000ea80000004a00 */
[----:B------:R-:W3:Y:S04]  /*1b70*/  LDS.64 R52, [R4.X4+0x70] ;  /* 0x0000700004347984 */ /* 0x000ee80000004a00 */
[----:B------:R-:W4:Y:S04]  /*1b80*/  LDS.64 R42, [R4.X4+0x1c0] ;  /* 0x0001c000042a7984 */ /* 0x000f280000004a00 */
[----:B------:R-:W5:Y:S04]  /*1b90*/  LDS.64 R36, [R4.X4+0x268] ;  /* 0x0002680004247984 */ /* 0x000f680000004a00 */
[----:B------:R-:W5:Y:S04]  /*1ba0*/  LDS.64 R38, [R4.X4+0x230] ;  /* 0x0002300004267984 */ /* 0x000f680000004a00 */
[----:B------:R-:W5:Y:S04]  /*1bb0*/  LDS.128 R20, [R9.X4+0x8000] ;  /* 0x0080000009147984 */ /* 0x000f680000004c00 */
[----:B------:R-:W5:Y:S04]  /*1bc0*/  LDS.64 R40, [R4.X4+0x1f8] ;  /* 0x0001f80004287984 */ /* 0x000f680000004a00 */
[----:B------:R-:W5:Y:S01]  /*1bd0*/  LDS.64 R24, [R4.X4+0x380] ;  /* 0x0003800004187984 */ /* 0x000f620000004a00 */
[----:B0-----:R-:W-:-:S03]  /*1be0*/  FFMA R54, R58, R16, R47 ;  /* 0x000000103a367223 */ /* 0x001fc6000000002f */
[----:B------:R-:W0:Y:S01]  /*1bf0*/  LDS.64 R26, [R4.X4+0x3b8] ;  /* 0x0003b800041a7984 */ /* 0x000e220000004a00 */
[----:B------:R-:W-:Y:S02]  /*1c00*/  FFMA R102, R16, R59, R14 ;  /* 0x0000003b10667223 */ /* 0x000fe4000000000e */
[-C--:B-1----:R-:W-:Y:S01]  /*1c10*/  FFMA R55, R44, R16.reuse, R55 ;  /* 0x000000102c377223 */ /* 0x082fe20000000037 */
[----:B------:R-:W1:Y:S01]  /*1c20*/  LDS.64 R30, [R4.X4+0x3f0] ;  /* 0x0003f000041e7984 */ /* 0x000e620000004a00 */
[----:B--2---:R-:W-:-:S03]  /*1c30*/  FFMA R14, R56, R16, R51 ;  /* 0x00000010380e7223 */ /* 0x004fc60000000033 */
[----:B------:R-:W2:Y:S01]  /*1c40*/  LDS.64 R28, [R4.X4+0x428] ;  /* 0x00042800041c7984 */ /* 0x000ea20000004a00 */
[----:B------:R-:W-:Y:S02]  /*1c50*/  FFMA R104, R16, R57, R48 ;  /* 0x0000003910687223 */ /* 0x000fe40000000030 */
[----:B---3--:R-:W-:Y:S02]  /*1c60*/  FFMA R108, R52, R16, R49 ;  /* 0x00000010346c7223 */ /* 0x008fe40000000031 */
[C---:B------:R-:W-:Y:S01]  /*1c70*/  FFMA R110, R16.reuse, R53, R46 ;  /* 0x00000035106e7223 */ /* 0x040fe2000000002e */
[----:B------:R-:W-:Y:S01]  /*1c80*/  LDS.64 R48, [R4.X4+0x578] ;  /* 0x0005780004307984 */ /* 0x000fe20000004a00 */
[----:B------:R-:W-:Y:S02]  /*1c90*/  FFMA R16, R16, R45, R50 ;  /* 0x0000002d10107223 */ /* 0x000fe40000000032 */
[-C--:B----4-:R-:W-:Y:S01]  /*1ca0*/  FFMA R115, R42, R17.reuse, R54 ;  /* 0x000000112a737223 */ /* 0x090fe20000000036 */
[----:B------:R-:W3:Y:S01]  /*1cb0*/  LDS.64 R50, [R4.X4+0x540] ;  /* 0x0005400004327984 */ /* 0x000ee20000004a00 */
[----:B-----5:R-:W-:-:S02]  /*1cc0*/  FFMA R121, R36, R17, R55 ;  /* 0x0000001124797223 */ /* 0x020fc40000000037 */
[-C--:B------:R-:W-:Y:S01]  /*1cd0*/  FFMA R106, R43, R17.reuse, R102 ;  /* 0x000000112b6a7223 */ /* 0x080fe20000000066 */
[----:B------:R-:W4:Y:S01]  /*1ce0*/  LDS.64 R46, [R4.X4+0x5b0] ;  /* 0x0005b000042e7984 */ /* 0x000f220000004a00 */
[-C--:B------:R-:W-:Y:S02]  /*1cf0*/  FFMA R119, R38, R17.reuse, R108 ;  /* 0x0000001126777223 */ /* 0x080fe4000000006c */
[----:B------:R-:W-:Y:S01]  /*1d00*/  FFMA R108, R37, R17, R16 ;  /* 0x00000011256c7223 */ /* 0x000fe20000000010 */
[----:B------:R-:W5:Y:S01]  /*1d10*/  LDS.64 R54, [R4.X4+0x5e8] ;  /* 0x0005e80004367984 */ /* 0x000f620000004a00 */
[-C--:B------:R-:W-:Y:S02]  /*1d20*/  FFMA R16, R58, R20.reuse, R13 ;  /* 0x000000143a107223 */ /* 0x080fe4000000000d */
[----:B------:R-:W-:Y:S02]  /*1d30*/  FFMA R111, R56, R20, R111 ;  /* 0x00000014386f7223 */ /* 0x000fe4000000006f */
[----:B------:R-:W-:-:S02]  /*1d40*/  FFMA R102, R20, R59, R12 ;  /* 0x0000003b14667223 */ /* 0x000fc4000000000c */
[----:B------:R-:W-:Y:S02]  /*1d50*/  FFMA R100, R20, R57, R100 ;  /* 0x0000003914647223 */ /* 0x000fe40000000064 */
[-C--:B------:R-:W-:Y:S02]  /*1d60*/  FFMA R109, R52, R20.reuse, R109 ;  /* 0x00000014346d7223 */ /* 0x080fe4000000006d */
[----:B------:R-:W-:Y:S02]  /*1d70*/  FFMA R113, R44, R20, R113 ;  /* 0x000000142c717223 */ /* 0x000fe40000000071 */
[----:B------:R-:W-:Y:S02]  /*1d80*/  FFMA R96, R20, R53, R96 ;  /* 0x0000003514607223 */ /* 0x000fe40000000060 */
[----:B------:R-:W-:Y:S02]  /*1d90*/  FFMA R117, R40, R17, R14 ;  /* 0x0000001128757223 */ /* 0x000fe4000000000e */
[----:B------:R-:W-:-:S02]  /*1da0*/  FFMA R20, R20, R45, R15 ;  /* 0x0000002d14147223 */ /* 0x000fc4000000000f */
[----:B------:R-:W4:Y:S01]  /*1db0*/  LDS.128 R12, [R9.X4+0x9000] ;  /* 0x00900000090c7984 */ /* 0x000f220000004c00 */
[-C--:B------:R-:W-:Y:S02]  /*1dc0*/  FFMA R104, R41, R17.reuse, R104 ;  /* 0x0000001129687223 */ /* 0x080fe40000000068 */
[----:B------:R-:W-:Y:S02]  /*1dd0*/  FFMA R110, R39, R17, R110 ;  /* 0x00000011276e7223 */ /* 0x000fe4000000006e */
[----:B------:R-:W-:Y:S02]  /*1de0*/  FFMA R17, R42, R21, R16 ;  /* 0x000000152a117223 */ /* 0x000fe40000000010 */
[-C--:B------:R-:W-:Y:S02]  /*1df0*/  FFMA R115, R24, R18.reuse, R115 ;  /* 0x0000001218737223 */ /* 0x080fe40000000073 */
[-C--:B------:R-:W-:Y:S02]  /*1e00*/  FFMA R106, R25, R18.reuse, R106 ;  /* 0x00000012196a7223 */ /* 0x080fe4000000006a */
[----:B0-----:R-:W-:-:S02]  /*1e10*/  FFMA R117, R26, R18, R117 ;  /* 0x000000121a757223 */ /* 0x001fc40000000075 */
[-C--:B------:R-:W-:Y:S02]  /*1e20*/  FFMA R104, R27, R18.reuse, R104 ;  /* 0x000000121b687223 */ /* 0x080fe40000000068 */
[-C--:B-1----:R-:W-:Y:S02]  /*1e30*/  FFMA R125, R30, R18.reuse, R119 ;  /* 0x000000121e7d7223 */ /* 0x082fe40000000077 */
[-C--:B------:R-:W-:Y:S02]  /*1e40*/  FFMA R110, R31, R18.reuse, R110 ;  /* 0x000000121f6e7223 */ /* 0x080fe4000000006e */
[-C--:B--2---:R-:W-:Y:S02]  /*1e50*/  FFMA R121, R28, R18.reuse, R121 ;  /* 0x000000121c797223 */ /* 0x084fe40000000079 */
[----:B------:R-:W-:Y:S02]  /*1e60*/  FFMA R108, R29, R18, R108 ;  /* 0x000000121d6c7223 */ /* 0x000fe4000000006c */
[----:B------:R-:W-:-:S02]  /*1e70*/  FFMA R111, R40, R21, R111 ;  /* 0x00000015286f7223 */ /* 0x000fc4000000006f */
[-C--:B------:R-:W-:Y:S02]  /*1e80*/  FFMA R102, R43, R21.reuse, R102 ;  /* 0x000000152b667223 */ /* 0x080fe40000000066 */
[-C--:B------:R-:W-:Y:S02]  /*1e90*/  FFMA R100, R41, R21.reuse, R100 ;  /* 0x0000001529647223 */ /* 0x080fe40000000064 */
[-C--:B------:R-:W-:Y:S02]  /*1ea0*/  FFMA R109, R38, R21.reuse, R109 ;  /* 0x00000015266d7223 */ /* 0x080fe4000000006d */
[-C--:B------:R-:W-:Y:S02]  /*1eb0*/  FFMA R113, R36, R21.reuse, R113 ;  /* 0x0000001524717223 */ /* 0x080fe40000000071 */
[-C--:B------:R-:W-:Y:S02]  /*1ec0*/  FFMA R96, R39, R21.reuse, R96 ;  /* 0x0000001527607223 */ /* 0x080fe40000000060 */
[----:B------:R-:W-:-:S02]  /*1ed0*/  FFMA R21, R37, R21, R20 ;  /* 0x0000001525157223 */ /* 0x000fc40000000014 */
[----:B------:R-:W-:Y:S02]  /*1ee0*/  FFMA R20, R24, R22, R17 ;  /* 0x0000001618147223 */ /* 0x000fe40000000011 */
[-C--:B---3--:R-:W-:Y:S02]  /*1ef0*/  FFMA R123, R50, R19.reuse, R115 ;  /* 0x00000013327b7223 */ /* 0x088fe40000000073 */
[-C--:B------:R-:W-:Y:S02]  /*1f00*/  FFMA R116, R51, R19.reuse, R106 ;  /* 0x0000001333747223 */ /* 0x080fe4000000006a */
[-C--:B------:R-:W-:Y:S02]  /*1f10*/  FFMA R119, R48, R19.reuse, R117 ;  /* 0x0000001330777223 */ /* 0x080fe40000000075 */
[-C--:B------:R-:W-:Y:S02]  /*1f20*/  FFMA R114, R49, R19.reuse, R104 ;  /* 0x0000001331727223 */ /* 0x080fe40000000068 */
[----:B----4-:R-:W-:-:S02]  /*1f30*/  FFMA R125, R46, R19, R125 ;  /* 0x000000132e7d7223 */ /* 0x010fc4000000007d */
[-C--:B------:R-:W-:Y:S02]  /*1f40*/  FFMA R112, R47, R19.reuse, R110 ;  /* 0x000000132f707223 */ /* 0x080fe4000000006e */
[-C--:B-----5:R-:W-:Y:S02]  /*1f50*/  FFMA R121, R54, R19.reuse, R121 ;  /* 0x0000001336797223 */ /* 0x0a0fe40000000079 */
[----:B------:R-:W-:Y:S02]  /*1f60*/  FFMA R118, R55, R19, R108 ;  /* 0x0000001337767223 */ /* 0x000fe4000000006c */
[----:B------:R-:W0:Y:S01]  /*1f70*/  LDS.128 R16, [R9.X4+0xa000] ;  /* 0x00a0000009107984 */ /* 0x000e220000004c00 */
[C---:B------:R-:W-:Y:S02]  /*1f80*/  FFMA R90, R12.reuse, R53, R90 ;  /* 0x000000350c5a7223 */ /* 0x040fe4000000005a */
[----:B------:R-:W-:Y:S02]  /*1f90*/  FFMA R120, R31, R22, R96 ;  /* 0x000000161f787223 */ /* 0x000fe40000000060 */
[----:B------:R-:W-:-:S02]  /*1fa0*/  FFMA R84, R12, R59, R84 ;  /* 0x0000003b0c547223 */ /* 0x000fc40000000054 */
[-C--:B------:R-:W-:Y:S02]  /*1fb0*/  FFMA R102, R25, R22.reuse, R102 ;  /* 0x0000001619667223 */ /* 0x080fe40000000066 */
[-C--:B------:R-:W-:Y:S02]  /*1fc0*/  FFMA R111, R26, R22.reuse, R111 ;  /* 0x000000161a6f7223 */ /* 0x080fe4000000006f */
[-C--:B------:R-:W-:Y:S02]  /*1fd0*/  FFMA R100, R27, R22.reuse, R100 ;  /* 0x000000161b647223 */ /* 0x080fe40000000064 */
[-C--:B------:R-:W-:Y:S02]  /*1fe0*/  FFMA R109, R30, R22.reuse, R109 ;  /* 0x000000161e6d7223 */ /* 0x080fe4000000006d */
[----:B------:R-:W-:Y:S02]  /*1ff0*/  FFMA R96, R28, R22, R113 ;  /* 0x000000161c607223 */ /* 0x000fe40000000071 */
[----:B------:R-:W-:-:S02]  /*2000*/  FFMA R115, R50, R23, R20 ;  /* 0x0000001732737223 */ /* 0x000fc40000000014 */
[-C--:B------:R-:W-:Y:S02]  /*2010*/  FFMA R95, R58, R12.reuse, R95 ;  /* 0x0000000c3a5f7223 */ /* 0x080fe4000000005f */
[-C--:B------:R-:W-:Y:S02]  /*2020*/  FFMA R103, R56, R12.reuse, R103 ;  /* 0x0000000c38677223 */ /* 0x080fe40000000067 */
[----:B------:R-:W-:Y:S02]  /*2030*/  FFMA R92, R12, R57, R92 ;  /* 0x000000390c5c7223 */ /* 0x000fe4000000005c */
        /* <DEDUP_REMOVED lines=16> */
[-C--:B------:R-:W-:Y:S01]  /*2140*/  FFMA R84, R25, R14.reuse, R84 ;  /* 0x0000000e19547223 */ /* 0x080fe20000000054 */
[----:B------:R-:W1:Y:S01]  /*2150*/  LDS.128 R20, [R9.X4+0x7100] ;  /* 0x0071000009147984 */ /* 0x000e620000004c00 */
[-C--:B------:R-:W-:Y:S02]  /*2160*/  FFMA R12, R29, R14.reuse, R12 ;  /* 0x0000000e1d0c7223 */ /* 0x080fe4000000000c */
[----:B------:R-:W-:Y:S02]  /*2170*/  FFMA R90, R27, R14, R92 ;  /* 0x0000000e1b5a7223 */ /* 0x000fe4000000005c */
[----:B0-----:R-:W-:Y:S02]  /*2180*/  FFMA R82, R16, R53, R82 ;  /* 0x0000003510527223 */ /* 0x001fe40000000052 */
[----:B------:R-:W-:-:S02]  /*2190*/  FFMA R95, R42, R13, R95 ;  /* 0x0000000d2a5f7223 */ /* 0x000fc4000000005f */
[-C--:B------:R-:W-:Y:S02]  /*21a0*/  FFMA R103, R40, R13.reuse, R103 ;  /* 0x0000000d28677223 */ /* 0x080fe40000000067 */
[-C--:B------:R-:W-:Y:S02]  /*21b0*/  FFMA R99, R38, R13.reuse, R99 ;  /* 0x0000000d26637223 */ /* 0x080fe40000000063 */
[----:B------:R-:W-:Y:S02]  /*21c0*/  FFMA R107, R36, R13, R107 ;  /* 0x0000000d246b7223 */ /* 0x000fe4000000006b */
[-C--:B------:R-:W-:Y:S02]  /*21d0*/  FFMA R92, R51, R15.reuse, R84 ;  /* 0x0000000f335c7223 */ /* 0x080fe40000000054 */
[-C--:B------:R-:W-:Y:S02]  /*21e0*/  FFMA R84, R47, R15.reuse, R96 ;  /* 0x0000000f2f547223 */ /* 0x080fe40000000060 */
[----:B------:R-:W-:-:S02]  /*21f0*/  FFMA R96, R55, R15, R12 ;  /* 0x0000000f37607223 */ /* 0x000fc4000000000c */
[----:B------:R-:W-:Y:S02]  /*2200*/  FFMA R12, R39, R17, R82 ;  /* 0x00000011270c7223 */ /* 0x000fe40000000052 */
[-C--:B------:R-:W-:Y:S02]  /*2210*/  FFMA R95, R24, R14.reuse, R95 ;  /* 0x0000000e185f7223 */ /* 0x080fe4000000005f */
[-C--:B------:R-:W-:Y:S02]  /*2220*/  FFMA R103, R26, R14.reuse, R103 ;  /* 0x0000000e1a677223 */ /* 0x080fe40000000067 */
[-C--:B------:R-:W-:Y:S02]  /*2230*/  FFMA R99, R30, R14.reuse, R99 ;  /* 0x0000000e1e637223 */ /* 0x080fe40000000063 */
[----:B------:R-:W-:Y:S02]  /*2240*/  FFMA R107, R28, R14, R107 ;  /* 0x0000000e1c6b7223 */ /* 0x000fe4000000006b */
[----:B------:R-:W-:-:S02]  /*2250*/  FFMA R85, R58, R16, R85 ;  /* 0x000000103a557223 */ /* 0x000fc40000000055 */
[-C--:B------:R-:W-:Y:S02]  /*2260*/  FFMA R97, R56, R16.reuse, R97 ;  /* 0x0000001038617223 */ /* 0x080fe40000000061 */
[C---:B------:R-:W-:Y:S02]  /*2270*/  FFMA R76, R16.reuse, R59, R76 ;  /* 0x0000003b104c7223 */ /* 0x040fe4000000004c */
[----:B------:R-:W-:Y:S02]  /*2280*/  FFMA R88, R16, R57, R88 ;  /* 0x0000003910587223 */ /* 0x000fe40000000058 */
[-C--:B------:R-:W-:Y:S02]  /*2290*/  FFMA R91, R52, R16.reuse, R91 ;  /* 0x00000010345b7223 */ /* 0x080fe4000000005b */
        /* <DEDUP_REMOVED lines=8> */
[----:B------:R-:W0:Y:S01]  /*2320*/  LDS.128 R12, [R9.X4+0x8100] ;  /* 0x00810000090c7984 */ /* 0x000e220000004c00 */
[-C--:B-1----:R-:W-:Y:S02]  /*2330*/  FFMA R33, R58, R20.reuse, R33 ;  /* 0x000000143a217223 */ /* 0x082fe40000000021 */
[C---:B------:R-:W-:Y:S02]  /*2340*/  FFMA R32, R20.reuse, R59, R32 ;  /* 0x0000003b14207223 */ /* 0x040fe40000000020 */
[----:B------:R-:W-:Y:S02]  /*2350*/  FFMA R34, R20, R53, R34 ;  /* 0x0000003514227223 */ /* 0x000fe40000000022 */
[-C--:B------:R-:W-:Y:S02]  /*2360*/  FFMA R89, R56, R20.reuse, R89 ;  /* 0x0000001438597223 */ /* 0x080fe40000000059 */
[----:B------:R-:W-:Y:S02]  /*2370*/  FFMA R83, R52, R20, R83 ;  /* 0x0000001434537223 */ /* 0x000fe40000000053 */
[----:B------:R-:W-:-:S02]  /*2380*/  FFMA R33, R42, R21, R33 ;  /* 0x000000152a217223 */ /* 0x000fc40000000021 */
[-C--:B------:R-:W-:Y:S02]  /*2390*/  FFMA R32, R43, R21.reuse, R32 ;  /* 0x000000152b207223 */ /* 0x080fe40000000020 */
[----:B------:R-:W-:Y:S02]  /*23a0*/  FFMA R34, R39, R21, R34 ;  /* 0x0000001527227223 */ /* 0x000fe40000000022 */
[-C--:B------:R-:W-:Y:S02]  /*23b0*/  FFMA R85, R42, R17.reuse, R85 ;  /* 0x000000112a557223 */ /* 0x080fe40000000055 */
[-C--:B------:R-:W-:Y:S02]  /*23c0*/  FFMA R97, R40, R17.reuse, R97 ;  /* 0x0000001128617223 */ /* 0x080fe40000000061 */
[-C--:B------:R-:W-:Y:S02]  /*23d0*/  FFMA R76, R43, R17.reuse, R76 ;  /* 0x000000112b4c7223 */ /* 0x080fe4000000004c */
[----:B------:R-:W-:-:S02]  /*23e0*/  FFMA R88, R41, R17, R88 ;  /* 0x0000001129587223 */ /* 0x000fc40000000058 */
[-C--:B------:R-:W-:Y:S02]  /*23f0*/  FFMA R91, R38, R17.reuse, R91 ;  /* 0x00000011265b7223 */ /* 0x080fe4000000005b */
[-C--:B------:R-:W-:Y:S02]  /*2400*/  FFMA R105, R36, R17.reuse, R105 ;  /* 0x0000001124697223 */ /* 0x080fe40000000069 */
[----:B------:R-:W-:Y:S02]  /*2410*/  FFMA R16, R37, R17, R16 ;  /* 0x0000001125107223 */ /* 0x000fe40000000010 */
[----:B------:R-:W-:Y:S02]  /*2420*/  FFMA R89, R40, R21, R89 ;  /* 0x0000001528597223 */ /* 0x000fe40000000059 */
[----:B------:R-:W-:Y:S02]  /*2430*/  FFMA R80, R20, R57, R80 ;  /* 0x0000003914507223 */ /* 0x000fe40000000050 */
[----:B------:R-:W-:-:S02]  /*2440*/  FFMA R101, R44, R20, R101 ;  /* 0x000000142c657223 */ /* 0x000fc40000000065 */
[----:B------:R-:W-:Y:S02]  /*2450*/  FFMA R17, R38, R21, R83 ;  /* 0x0000001526117223 */ /* 0x000fe40000000053 */
[----:B------:R-:W-:Y:S02]  /*2460*/  FFMA R20, R20, R45, R35 ;  /* 0x0000002d14147223 */ /* 0x000fe40000000023 */
[-C--:B------:R-:W-:Y:S02]  /*2470*/  FFMA R83, R24, R22.reuse, R33 ;  /* 0x0000001618537223 */ /* 0x080fe40000000021 */
[-C--:B------:R-:W-:Y:S02]  /*2480*/  FFMA R100, R25, R22.reuse, R32 ;  /* 0x0000001619647223 */ /* 0x080fe40000000020 */
[-C--:B------:R-:W-:Y:S02]  /*2490*/  FFMA R98, R31, R22.reuse, R34 ;  /* 0x000000161f627223 */ /* 0x080fe40000000022 */
[----:B------:R-:W1:Y:S01]  /*24a0*/  LDS.128 R32, [R9.X4+0x9100] ;  /* 0x0091000009207984 */ /* 0x000e620000004c00 */
[----:B------:R-:W-:-:S02]  /*24b0*/  FFMA R89, R26, R22, R89 ;  /* 0x000000161a597223 */ /* 0x000fc40000000059 */
[----:B------:R-:W-:Y:S02]  /*24c0*/  FFMA R17, R30, R22, R17 ;  /* 0x000000161e117223 */ /* 0x000fe40000000011 */
[-C--:B0-----:R-:W-:Y:S02]  /*24d0*/  FFMA R81, R56, R12.reuse, R81 ;  /* 0x0000000c38517223 */ /* 0x081fe40000000051 */
[----:B------:R-:W-:Y:S02]  /*24e0*/  FFMA R77, R52, R12, R77 ;  /* 0x0000000c344d7223 */ /* 0x000fe4000000004d */
[-C--:B------:R-:W-:Y:S02]  /*24f0*/  FFMA R109, R48, R23.reuse, R89 ;  /* 0x00000017306d7223 */ /* 0x080fe40000000059 */
[----:B------:R-:W-:Y:S02]  /*2500*/  FFMA R76, R25, R18, R76 ;  /* 0x00000012194c7223 */ /* 0x000fe4000000004c */
[----:B------:R-:W-:-:S02]  /*2510*/  FFMA R89, R46, R23, R17 ;  /* 0x000000172e597223 */ /* 0x000fc40000000011 */
[-C--:B------:R-:W-:Y:S02]  /*2520*/  FFMA R16, R29, R18.reuse, R16 ;  /* 0x000000121d107223 */ /* 0x080fe40000000010 */
[-C--:B------:R-:W-:Y:S02]  /*2530*/  FFMA R81, R40, R13.reuse, R81 ;  /* 0x0000000d28517223 */ /* 0x080fe40000000051 */
[----:B------:R-:W-:Y:S02]  /*2540*/  FFMA R17, R38, R13, R77 ;  /* 0x0000000d26117223 */ /* 0x000fe4000000004d */
[-C--:B------:R-:W-:Y:S02]  /*2550*/  FFMA R85, R24, R18.reuse, R85 ;  /* 0x0000001218557223 */ /* 0x080fe40000000055 */
[-C--:B------:R-:W-:Y:S02]  /*2560*/  FFMA R97, R26, R18.reuse, R97 ;  /* 0x000000121a617223 */ /* 0x080fe40000000061 */
[----:B------:R-:W-:-:S02]  /*2570*/  FFMA R82, R27, R18, R88 ;  /* 0x000000121b527223 */ /* 0x000fc40000000058 */
[-C--:B------:R-:W-:Y:S02]  /*2580*/  FFMA R91, R30, R18.reuse, R91 ;  /* 0x000000121e5b7223 */ /* 0x080fe4000000005b */
[----:B------:R-:W-:Y:S02]  /*2590*/  FFMA R105, R28, R18, R105 ;  /* 0x000000121c697223 */ /* 0x000fe40000000069 */
[-C--:B------:R-:W-:Y:S02]  /*25a0*/  FFMA R88, R51, R19.reuse, R76 ;  /* 0x0000001333587223 */ /* 0x080fe4000000004c */
        /* <DEDUP_REMOVED lines=10> */
[-C--:B------:R-:W-:Y:S02]  /*2650*/  FFMA R71, R58, R12.reuse, R71 ;  /* 0x0000000c3a477223 */ /* 0x080fe40000000047 */
[C---:B------:R-:W-:Y:S02]  /*2660*/  FFMA R66, R12.reuse, R59, R66 ;  /* 0x0000003b0c427223 */ /* 0x040fe40000000042 */
[----:B------:R-:W-:Y:S02]  /*2670*/  FFMA R74, R12, R57, R74 ;  /* 0x000000390c4a7223 */ /* 0x000fe4000000004a */
[----:B------:R-:W-:Y:S02]  /*2680*/  FFMA R93, R44, R12, R93 ;  /* 0x0000000c2c5d7223 */ /* 0x000fe4000000005d */
[C---:B------:R-:W-:Y:S02]  /*2690*/  FFMA R70, R12.reuse, R53, R70 ;  /* 0x000000350c467223 */ /* 0x040fe40000000046 */
[----:B------:R-:W-:-:S02]  /*26a0*/  FFMA R12, R12, R45, R86 ;  /* 0x0000002d0c0c7223 */ /* 0x000fc40000000056 */
[----:B-1----:R-:W-:Y:S02]  /*26b0*/  FFMA R69, R52, R32, R69 ;  /* 0x0000002034457223 */ /* 0x002fe40000000045 */
[-C--:B------:R-:W-:Y:S02]  /*26c0*/  FFMA R71, R42, R13.reuse, R71 ;  /* 0x0000000d2a477223 */ /* 0x080fe40000000047 */
[-C--:B------:R-:W-:Y:S02]  /*26d0*/  FFMA R66, R43, R13.reuse, R66 ;  /* 0x0000000d2b427223 */ /* 0x080fe40000000042 */
[-C--:B------:R-:W-:Y:S02]  /*26e0*/  FFMA R74, R41, R13.reuse, R74 ;  /* 0x0000000d294a7223 */ /* 0x080fe4000000004a */
[-C--:B------:R-:W-:Y:S02]  /*26f0*/  FFMA R93, R36, R13.reuse, R93 ;  /* 0x0000000d245d7223 */ /* 0x080fe4000000005d */
[----:B------:R-:W-:-:S02]  /*2700*/  FFMA R70, R39, R13, R70 ;  /* 0x0000000d27467223 */ /* 0x000fc40000000046 */
[C---:B------:R-:W-:Y:S02]  /*2710*/  FFMA R12, R37.reuse, R13, R12 ;  /* 0x0000000d250c7223 */ /* 0x040fe4000000000c */
[----:B------:R-:W-:Y:S02]  /*2720*/  FFMA R20, R37, R21, R20 ;  /* 0x0000001525147223 */ /* 0x000fe40000000014 */
[-C--:B------:R-:W-:Y:S02]  /*2730*/  FFMA R63, R58, R32.reuse, R63 ;  /* 0x000000203a3f7223 */ /* 0x080fe4000000003f */
[----:B------:R-:W-:Y:S02]  /*2740*/  FFMA R75, R56, R32, R75 ;  /* 0x00000020384b7223 */ /* 0x000fe4000000004b */
[C---:B------:R-:W-:Y:S02]  /*2750*/  FFMA R62, R32.reuse, R59, R62 ;  /* 0x0000003b203e7223 */ /* 0x040fe4000000003e */
[----:B------:R-:W-:-:S02]  /*2760*/  FFMA R68, R32, R57, R68 ;  /* 0x0000003920447223 */ /* 0x000fc40000000044 */
[----:B------:R-:W-:Y:S02]  /*2770*/  FFMA R87, R44, R32, R87 ;  /* 0x000000202c577223 */ /* 0x000fe40000000057 */
[----:B------:R-:W-:Y:S02]  /*2780*/  FFMA R64, R32, R53, R64 ;  /* 0x0000003520407223 */ /* 0x000fe40000000040 */
[----:B------:R-:W-:Y:S02]  /*2790*/  FFMA R13, R38, R33, R69 ;  /* 0x00000021260d7223 */ /* 0x000fe40000000045 */
[----:B------:R-:W-:Y:S02]  /*27a0*/  FFMA R32, R32, R45, R78 ;  /* 0x0000002d20207223 */ /* 0x000fe4000000004e */
[-C--:B------:R-:W-:Y:S02]  /*27b0*/  FFMA R80, R41, R21.reuse, R80 ;  /* 0x0000001529507223 */ /* 0x080fe40000000050 */
[----:B------:R-:W-:-:S02]  /*27c0*/  FFMA R101, R36, R21, R101 ;  /* 0x0000001524657223 */ /* 0x000fc40000000065 */
[C---:B------:R-:W-:Y:S02]  /*27d0*/  FFMA R20, R29.reuse, R22, R20 ;  /* 0x000000161d147223 */ /* 0x040fe40000000014 */
[----:B------:R-:W-:Y:S02]  /*27e0*/  FFMA R12, R29, R14, R12 ;  /* 0x0000000e1d0c7223 */ /* 0x000fe4000000000c */
[----:B------:R-:W-:Y:S02]  /*27f0*/  FFMA R75, R40, R33, R75 ;  /* 0x00000021284b7223 */ /* 0x000fe4000000004b */
[----:B------:R-:W-:Y:S02]  /*2800*/  FFMA R13, R30, R34, R13 ;  /* 0x000000221e0d7223 */ /* 0x000fe4000000000d */
[-C--:B------:R-:W-:Y:S02]  /*2810*/  FFMA R71, R24, R14.reuse, R71 ;  /* 0x0000000e18477223 */ /* 0x080fe40000000047 */
        /* <DEDUP_REMOVED lines=15> */
[-C--:B------:R-:W-:Y:S02]  /*2910*/  FFMA R77, R48, R15.reuse, R77 ;  /* 0x0000000f304d7223 */ /* 0x080fe4000000004d */
[-C--:B------:R-:W-:Y:S02]  /*2920*/  FFMA R66, R51, R15.reuse, R66 ;  /* 0x0000000f33427223 */ /* 0x080fe40000000042 */
        /* <DEDUP_REMOVED lines=11> */
[----:B------:R-:W-:Y:S02]  /*29e0*/  FFMA R75, R46, R35, R13 ;  /* 0x000000232e4b7223 */ /* 0x000fe4000000000d */
[-C--:B0-----:R-:W-:Y:S01]  /*29f0*/  FFMA R61, R58, R16.reuse, R61 ;  /* 0x000000103a3d7223 */ /* 0x081fe2000000003d */
[----:B------:R-:W-:Y:S01]  /*2a00*/  LDS.128 R12, [R9.X4+0x7010] ;  /* 0x00701000090c7984 */ /* 0x000fe20000004c00 */
[----:B------:R-:W-:-:S02]  /*2a10*/  FFMA R73, R56, R16, R73 ;  /* 0x0000001038497223 */ /* 0x000fc40000000049 */
[C---:B------:R-:W-:Y:S02]  /*2a20*/  FFMA R20, R16.reuse, R59, R11 ;  /* 0x0000003b10147223 */ /* 0x040fe4000000000b */
[----:B------:R-:W-:Y:S01]  /*2a30*/  FFMA R22, R16, R57, R67 ;  /* 0x0000003910167223 */ /* 0x000fe20000000043 */
[----:B------:R-:W-:Y:S01]  /*2a40*/  LDS.64 R58, [R4.X4+0x738] ;  /* 0x00073800043a7984 */ /* 0x000fe20000004a00 */
[-C--:B------:R-:W-:Y:S02]  /*2a50*/  FFMA R65, R52, R16.reuse, R65 ;  /* 0x0000001034417223 */ /* 0x080fe40000000041 */
[----:B------:R-:W-:Y:S01]  /*2a60*/  FFMA R79, R44, R16, R79 ;  /* 0x000000102c4f7223 */ /* 0x000fe2000000004f */
[----:B------:R-:W0:Y:S01]  /*2a70*/  LDS.64 R56, [R4.X4+0x700] ;  /* 0x0007000004387984 */ /* 0x000e220000004a00 */
[C---:B------:R-:W-:Y:S02]  /*2a80*/  FFMA R60, R16.reuse, R53, R60 ;  /* 0x00000035103c7223 */ /* 0x040fe4000000003c */
[----:B------:R-:W-:Y:S01]  /*2a90*/  FFMA R72, R16, R45, R72 ;  /* 0x0000002d10487223 */ /* 0x000fe20000000048 */
[----:B------:R-:W1:Y:S01]  /*2aa0*/  LDS.64 R52, [R4.X4+0x770] ;  /* 0x0007700004347984 */ /* 0x000e620000004a00 */
[----:B------:R-:W-:-:S02]  /*2ab0*/  FFMA R63, R50, R35, R63 ;  /* 0x00000023323f7223 */ /* 0x000fc4000000003f */
[-C--:B------:R-:W-:Y:S01]  /*2ac0*/  FFMA R69, R48, R35.reuse, R69 ;  /* 0x0000002330457223 */ /* 0x080fe20000000045 */
[----:B------:R-:W2:Y:S01]  /*2ad0*/  LDS.64 R44, [R4.X4+0x7a8] ;  /* 0x0007a800042c7984 */ /* 0x000ea20000004a00 */
[-C--:B------:R-:W-:Y:S02]  /*2ae0*/  FFMA R62, R51, R35.reuse, R62 ;  /* 0x00000023333e7223 */ /* 0x080fe4000000003e */
[-C--:B------:R-:W-:Y:S02]  /*2af0*/  FFMA R68, R49, R35.reuse, R68 ;  /* 0x0000002331447223 */ /* 0x080fe40000000044 */
[-C--:B------:R-:W-:Y:S02]  /*2b00*/  FFMA R87, R54, R35.reuse, R87 ;  /* 0x0000002336577223 */ /* 0x080fe40000000057 */
[-C--:B------:R-:W-:Y:S02]  /*2b10*/  FFMA R64, R47, R35.reuse, R64 ;  /* 0x000000232f407223 */ /* 0x080fe40000000040 */
[----:B------:R-:W-:-:S02]  /*2b20*/  FFMA R78, R55, R35, R32 ;  /* 0x00000023374e7223 */ /* 0x000fc40000000020 */
[-C--:B------:R-:W-:Y:S01]  /*2b30*/  FFMA R61, R42, R17.reuse, R61 ;  /* 0x000000112a3d7223 */ /* 0x080fe2000000003d */
[----:B------:R-:W-:Y:S01]  /*2b40*/  LDS.64 R34, [R4.X4+0x930] ;  /* 0x0009300004227984 */ /* 0x000fe20000004a00 */
[-C--:B------:R-:W-:Y:S02]  /*2b50*/  FFMA R73, R40, R17.reuse, R73 ;  /* 0x0000001128497223 */ /* 0x080fe40000000049 */
[-C--:B------:R-:W-:Y:S01]  /*2b60*/  FFMA R11, R43, R17.reuse, R20 ;  /* 0x000000112b0b7223 */ /* 0x080fe20000000014 */
[----:B------:R-:W-:Y:S01]  /*2b70*/  LDS.64 R32, [R4.X4+0x968] ;  /* 0x0009680004207984 */ /* 0x000fe20000004a00 */
[-C--:B------:R-:W-:Y:S02]  /*2b80*/  FFMA R16, R41, R17.reuse, R22 ;  /* 0x0000001129107223 */ /* 0x080fe40000000016 */
[-C--:B------:R-:W-:Y:S01]  /*2b90*/  FFMA R79, R36, R17.reuse, R79 ;  /* 0x00000011244f7223 */ /* 0x080fe2000000004f */
[----:B------:R-:W3:Y:S01]  /*2ba0*/  LDS.64 R40, [R4.X4+0x8c0] ;  /* 0x0008c00004287984 */ /* 0x000ee20000004a00 */
[----:B------:R-:W-:-:S02]  /*2bb0*/  FFMA R72, R37, R17, R72 ;  /* 0x0000001125487223 */ /* 0x000fc40000000048 */
[-C--:B------:R-:W-:Y:S01]  /*2bc0*/  FFMA R65, R38, R17.reuse, R65 ;  /* 0x0000001126417223 */ /* 0x080fe20000000041 */
[----:B------:R-:W4:Y:S01]  /*2bd0*/  LDS.64 R42, [R4.X4+0x8f8] ;  /* 0x0008f800042a7984 */ /* 0x000f220000004a00 */
[----:B------:R-:W-:Y:S02]  /*2be0*/  FFMA R60, R39, R17, R60 ;  /* 0x00000011273c7223 */ /* 0x000fe4000000003c */
[-C--:B------:R-:W-:Y:S01]  /*2bf0*/  FFMA R83, R50, R23.reuse, R83 ;  /* 0x0000001732537223 */ /* 0x080fe20000000053 */
[----:B------:R-:W-:Y:S01]  /*2c00*/  LDS.128 R36, [R9.X4+0x9110] ;  /* 0x0091100009247984 */ /* 0x000fe20000004c00 */
[-C--:B------:R-:W-:Y:S02]  /*2c10*/  FFMA R100, R51, R23.reuse, R100 ;  /* 0x0000001733647223 */ /* 0x080fe40000000064 */
[-C--:B------:R-:W-:Y:S02]  /*2c20*/  FFMA R80, R49, R23.reuse, R80 ;  /* 0x0000001731507223 */ /* 0x080fe40000000050 */
[----:B------:R-:W-:-:S02]  /*2c30*/  FFMA R101, R54, R23, R101 ;  /* 0x0000001736657223 */ /* 0x000fc40000000065 */
[----:B------:R-:W-:Y:S02]  /*2c40*/  FFMA R98, R47, R23, R98 ;  /* 0x000000172f627223 */ /* 0x000fe40000000062 */
[-C--:B------:R-:W-:Y:S01]  /*2c50*/  FFMA R61, R24, R18.reuse, R61 ;  /* 0x00000012183d7223 */ /* 0x080fe2000000003d */
[----:B------:R-:W5:Y:S01]  /*2c60*/  LDS.128 R20, [R9.X4+0x8010] ;  /* 0x0080100009147984 */ /* 0x000f620000004c00 */
[-C--:B------:R-:W-:Y:S02]  /*2c70*/  FFMA R124, R25, R18.reuse, R11 ;  /* 0x00000012197c7223 */ /* 0x080fe4000000000b */
[-C--:B------:R-:W-:Y:S01]  /*2c80*/  FFMA R79, R28, R18.reuse, R79 ;  /* 0x000000121c4f7223 */ /* 0x080fe2000000004f */
[----:B------:R-:W-:Y:S01]  /*2c90*/  LDS.64 R24, [R4.X4+0xaf0] ;  /* 0x000af00004187984 */ /* 0x000fe20000004a00 */
[-C--:B------:R-:W-:Y:S02]  /*2ca0*/  FFMA R72, R29, R18.reuse, R72 ;  /* 0x000000121d487223 */ /* 0x080fe40000000048 */
[-C--:B------:R-:W-:Y:S01]  /*2cb0*/  FFMA R73, R26, R18.reuse, R73 ;  /* 0x000000121a497223 */ /* 0x080fe20000000049 */
[----:B------:R-:W4:Y:S01]  /*2cc0*/  LDS.64 R28, [R4.X4+0xa80] ;  /* 0x000a8000041c7984 */ /* 0x000f220000004a00 */
[----:B------:R-:W-:-:S02]  /*2cd0*/  FFMA R16, R27, R18, R16 ;  /* 0x000000121b107223 */ /* 0x000fc40000000010 */
[-C--:B------:R-:W-:Y:S01]  /*2ce0*/  FFMA R65, R30, R18.reuse, R65 ;  /* 0x000000121e417223 */ /* 0x080fe20000000041 */
[----:B------:R-:W4:Y:S01]  /*2cf0*/  LDS.64 R26, [R4.X4+0xab8] ;  /* 0x000ab800041a7984 */ /* 0x000f220000004a00 */
[----:B------:R-:W-:Y:S02]  /*2d00*/  FFMA R60, R31, R18, R60 ;  /* 0x000000121f3c7223 */ /* 0x000fe4000000003c */
[-C--:B------:R-:W-:Y:S01]  /*2d10*/  FFMA R129, R50, R19.reuse, R61 ;  /* 0x0000001332817223 */ /* 0x080fe2000000003d */
[----:B------:R-:W5:Y:S01]  /*2d20*/  LDS.64 R30, [R4.X4+0xb28] ;  /* 0x000b2800041e7984 */ /* 0x000f620000004a00 */
[-C--:B------:R-:W-:Y:S02]  /*2d30*/  FFMA R124, R51, R19.reuse, R124 ;  /* 0x00000013337c7223 */ /* 0x080fe4000000007c */
[-C--:B------:R-:W-:Y:S01]  /*2d40*/  FFMA R131, R48, R19.reuse, R73 ;  /* 0x0000001330837223 */ /* 0x080fe20000000049 */
[----:B------:R-:W5:Y:S01]  /*2d50*/  LDS.64 R50, [R4.X4+0xc40] ;  /* 0x000c400004327984 */ /* 0x000f620000004a00 */
[----:B------:R-:W-:-:S02]  /*2d60*/  FFMA R126, R49, R19, R16 ;  /* 0x00000013317e7223 */ /* 0x000fc40000000010 */
[-C--:B------:R-:W-:Y:S01]  /*2d70*/  FFMA R133, R46, R19.reuse, R65 ;  /* 0x000000132e857223 */ /* 0x080fe20000000041 */
[----:B------:R-:W5:Y:S01]  /*2d80*/  LDS.64 R48, [R4.X4+0xc78] ;  /* 0x000c780004307984 */ /* 0x000f620000004a00 */
[-C--:B------:R-:W-:Y:S02]  /*2d90*/  FFMA R127, R54, R19.reuse, R79 ;  /* 0x00000013367f7223 */ /* 0x080fe4000000004f */
[-C--:B------:R-:W-:Y:S02]  /*2da0*/  FFMA R120, R47, R19.reuse, R60 ;  /* 0x000000132f787223 */ /* 0x080fe4000000003c */
[----:B------:R-:W-:Y:S01]  /*2db0*/  FFMA R122, R55, R19, R72 ;  /* 0x00000013377a7223 */ /* 0x000fe20000000048 */
[----:B------:R-:W5:Y:S01]  /*2dc0*/  LDS.64 R46, [R4.X4+0xcb0] ;  /* 0x000cb000042e7984 */ /* 0x000f620000004a00 */
[-C--:B0-----:R-:W-:Y:S02]  /*2dd0*/  FFMA R123, R56, R12.reuse, R123 ;  /* 0x0000000c387b7223 */ /* 0x081fe4000000007b */
[----:B------:R-:W-:Y:S01]  /*2de0*/  FFMA R116, R12, R57, R116 ;  /* 0x000000390c747223 */ /* 0x000fe20000000074 */
[----:B------:R-:W0:Y:S01]  /*2df0*/  LDS.64 R54, [R4.X4+0xce8] ;  /* 0x000ce80004367984 */ /* 0x000e220000004a00 */
[----:B-1----:R-:W-:-:S02]  /*2e00*/  FFMA R125, R52, R12, R125 ;  /* 0x0000000c347d7223 */ /* 0x002fc4000000007d */
[-C--:B------:R-:W-:Y:S01]  /*2e10*/  FFMA R119, R58, R12.reuse, R119 ;  /* 0x0000000c3a777223 */ /* 0x080fe20000000077 */
[----:B------:R-:W1:Y:S01]  /*2e20*/  LDS.128 R16, [R9.X4+0x9010] ;  /* 0x0090100009107984 */ /* 0x000e620000004c00 */
[C---:B------:R-:W-:Y:S02]  /*2e30*/  FFMA R114, R12.reuse, R59, R114 ;  /* 0x0000003b0c727223 */ /* 0x040fe40000000072 */
[----:B------:R-:W-:Y:S02]  /*2e40*/  FFMA R112, R12, R53, R112 ;  /* 0x000000350c707223 */ /* 0x000fe40000000070 */
[----:B--2---:R-:W-:Y:S02]  /*2e50*/  FFMA R121, R44, R12, R121 ;  /* 0x0000000c2c797223 */ /* 0x004fe40000000079 */
[----:B------:R-:W-:Y:S02]  /*2e60*/  FFMA R118, R12, R45, R118 ;  /* 0x0000002d0c767223 */ /* 0x000fe40000000076 */
[----:B---3--:R-:W-:-:S02]  /*2e70*/  FFMA R123, R40, R13, R123 ;  /* 0x0000000d287b7223 */ /* 0x008fc4000000007b */
[-C--:B------:R-:W-:Y:S02]  /*2e80*/  FFMA R116, R41, R13.reuse, R116 ;  /* 0x0000000d29747223 */ /* 0x080fe40000000074 */
[-C--:B------:R-:W-:Y:S02]  /*2e90*/  FFMA R125, R34, R13.reuse, R125 ;  /* 0x0000000d227d7223 */ /* 0x080fe4000000007d */
[-C--:B----4-:R-:W-:Y:S02]  /*2ea0*/  FFMA R119, R42, R13.reuse, R119 ;  /* 0x0000000d2a777223 */ /* 0x090fe40000000077 */
[-C--:B------:R-:W-:Y:S02]  /*2eb0*/  FFMA R114, R43, R13.reuse, R114 ;  /* 0x0000000d2b727223 */ /* 0x080fe40000000072 */
[-C--:B------:R-:W-:Y:S02]  /*2ec0*/  FFMA R11, R35, R13.reuse, R112 ;  /* 0x0000000d230b7223 */ /* 0x080fe40000000070 */
[----:B------:R-:W-:-:S02]  /*2ed0*/  FFMA R121, R32, R13, R121 ;  /* 0x0000000d20797223 */ /* 0x000fc40000000079 */
[----:B------:R-:W-:Y:S02]  /*2ee0*/  FFMA R118, R33, R13, R118 ;  /* 0x0000000d21767223 */ /* 0x000fe40000000076 */
[-C--:B-----5:R-:W-:Y:S02]  /*2ef0*/  FFMA R115, R56, R20.reuse, R115 ;  /* 0x0000001438737223 */ /* 0x0a0fe40000000073 */
[-C--:B------:R-:W-:Y:S02]  /*2f00*/  FFMA R111, R58, R20.reuse, R111 ;  /* 0x000000143a6f7223 */ /* 0x080fe4000000006f */
[C---:B------:R-:W-:Y:S02]  /*2f10*/  FFMA R108, R20.reuse, R57, R108 ;  /* 0x00000039146c7223 */ /* 0x040fe4000000006c */
[----:B------:R-:W-:Y:S02]  /*2f20*/  FFMA R106, R20, R59, R106 ;  /* 0x0000003b146a7223 */ /* 0x000fe4000000006a */
[----:B------:R-:W-:-:S02]  /*2f30*/  FFMA R113, R52, R20, R113 ;  /* 0x0000001434717223 */ /* 0x000fc40000000071 */
[----:B------:R-:W-:Y:S02]  /*2f40*/  FFMA R117, R44, R20, R117 ;  /* 0x000000142c757223 */ /* 0x000fe40000000075 */
[C---:B------:R-:W-:Y:S02]  /*2f50*/  FFMA R104, R20.reuse, R53, R104 ;  /* 0x0000003514687223 */ /* 0x040fe40000000068 */
[----:B------:R-:W-:Y:S02]  /*2f60*/  FFMA R110, R20, R45, R110 ;  /* 0x0000002d146e7223 */ /* 0x000fe4000000006e */
[-C--:B------:R-:W-:Y:S02]  /*2f70*/  FFMA R123, R28, R14.reuse, R123 ;  /* 0x0000000e1c7b7223 */ /* 0x080fe4000000007b */
[-C--:B------:R-:W-:Y:S02]  /*2f80*/  FFMA R116, R29, R14.reuse, R116 ;  /* 0x0000000e1d747223 */ /* 0x080fe40000000074 */
        /* <DEDUP_REMOVED lines=11> */
[-C--:B------:R-:W-:Y:S02]  /*3040*/  FFMA R116, R47, R15.reuse, R20 ;  /* 0x0000000f2f747223 */ /* 0x080fe40000000014 */
[----:B0-----:R-:W-:-:S02]  /*3050*/  FFMA R121, R54, R15, R121 ;  /* 0x0000000f36797223 */ /* 0x001fc40000000079 */
[----:B------:R-:W-:Y:S02]  /*3060*/  FFMA R118, R55, R15, R118 ;  /* 0x0000000f37767223 */ /* 0x000fe40000000076 */
[----:B------:R-:W0:Y:S01]  /*3070*/  LDS.128 R12, [R9.X4+0xa010] ;  /* 0x00a01000090c7984 */ /* 0x000e220000004c00 */
[-C--:B-1----:R-:W-:Y:S02]  /*3080*/  FFMA R95, R56, R16.reuse, R95 ;  /* 0x00000010385f7223 */ /* 0x082fe4000000005f */
[C---:B------:R-:W-:Y:S02]  /*3090*/  FFMA R90, R16.reuse, R59, R90 ;  /* 0x0000003b105a7223 */ /* 0x040fe4000000005a */
[----:B------:R-:W-:Y:S02]  /*30a0*/  FFMA R84, R16, R53, R84 ;  /* 0x0000003510547223 */ /* 0x000fe40000000054 */
[----:B------:R-:W-:Y:S02]  /*30b0*/  FFMA R103, R58, R16, R103 ;  /* 0x000000103a677223 */ /* 0x000fe40000000067 */
[----:B------:R-:W-:-:S02]  /*30c0*/  FFMA R92, R16, R57, R92 ;  /* 0x00000039105c7223 */ /* 0x000fc4000000005c */
[-C--:B------:R-:W-:Y:S02]  /*30d0*/  FFMA R99, R52, R16.reuse, R99 ;  /* 0x0000001034637223 */ /* 0x080fe40000000063 */
[----:B------:R-:W-:Y:S02]  /*30e0*/  FFMA R107, R44, R16, R107 ;  /* 0x000000102c6b7223 */ /* 0x000fe4000000006b */
        /* <DEDUP_REMOVED lines=25> */
[-C--:B0-----:R-:W-:Y:S02]  /*3280*/  FFMA R85, R56, R12.reuse, R85 ;  /* 0x0000000c38557223 */ /* 0x081fe40000000055 */
        /* <DEDUP_REMOVED lines=8> */
[-C--:B------:R-:W-:Y:S02]  /*3310*/  FFMA R117, R30, R22.reuse, R117 ;  /* 0x000000161e757223 */ /* 0x080fe40000000075 */
[----:B------:R-:W-:Y:S02]  /*3320*/  FFMA R110, R31, R22, R110 ;  /* 0x000000161f6e7223 */ /* 0x000fe4000000006e */
[-C--:B------:R-:W-:Y:S02]  /*3330*/  FFMA R97, R58, R12.reuse, R97 ;  /* 0x0000000c3a617223 */ /* 0x080fe40000000061 */
[----:B------:R-:W-:Y:S02]  /*3340*/  FFMA R82, R12, R59, R82 ;  /* 0x0000003b0c527223 */ /* 0x000fe40000000052 */
        /* <DEDUP_REMOVED lines=11> */
[-C--:B------:R-:W-:Y:S01]  /*3400*/  FFMA R85, R40, R13.reuse, R85 ;  /* 0x0000000d28557223 */ /* 0x080fe20000000055 */
[----:B------:R-:W0:Y:S01]  /*3410*/  LDS.128 R16, [R9.X4+0x8110] ;  /* 0x0081100009107984 */ /* 0x000e220000004c00 */
[-C--:B------:R-:W-:Y:S02]  /*3420*/  FFMA R88, R41, R13.reuse, R88 ;  /* 0x0000000d29587223 */ /* 0x080fe40000000058 */
        /* <DEDUP_REMOVED lines=9> */
[-C--:B------:R-:W-:Y:S01]  /*34c0*/  FFMA R97, R42, R13.reuse, R97 ;  /* 0x0000000d2a617223 */ /* 0x080fe20000000061 */
[----:B------:R-:W1:Y:S01]  /*34d0*/  LDS.128 R20, [R9.X4+0x7110] ;  /* 0x0071100009147984 */ /* 0x000e620000004c00 */
        /* <DEDUP_REMOVED lines=20> */
[----:B------:R-:W2:Y:S01]  /*3620*/  LDS.128 R12, [R9.X4+0xa110] ;  /* 0x00a11000090c7984 */ /* 0x000ea20000004c00 */
[----:B0-----:R-:W-:-:S02]  /*3630*/  FFMA R71, R56, R16, R71 ;  /* 0x0000001038477223 */ /* 0x001fc40000000047 */
[-C--:B------:R-:W-:Y:S02]  /*3640*/  FFMA R77, R58, R16.reuse, R77 ;  /* 0x000000103a4d7223 */ /* 0x080fe4000000004d */
[C---:B------:R-:W-:Y:S02]  /*3650*/  FFMA R66, R16.reuse, R57, R66 ;  /* 0x0000003910427223 */ /* 0x040fe40000000042 */
[----:B------:R-:W-:Y:S02]  /*3660*/  FFMA R74, R16, R59, R74 ;  /* 0x0000003b104a7223 */ /* 0x000fe4000000004a */
[-C--:B------:R-:W-:Y:S02]  /*3670*/  FFMA R81, R52, R16.reuse, R81 ;  /* 0x0000001034517223 */ /* 0x080fe40000000051 */
[----:B------:R-:W-:Y:S02]  /*3680*/  FFMA R93, R44, R16, R93 ;  /* 0x000000102c5d7223 */ /* 0x000fe4000000005d */
[----:B------:R-:W-:-:S02]  /*3690*/  FFMA R70, R16, R53, R70 ;  /* 0x0000003510467223 */ /* 0x000fc40000000046 */
[----:B------:R-:W-:Y:S02]  /*36a0*/  FFMA R86, R16, R45, R86 ;  /* 0x0000002d10567223 */ /* 0x000fe40000000056 */
[-C--:B-1----:R-:W-:Y:S02]  /*36b0*/  FFMA R89, R52, R20.reuse, R89 ;  /* 0x0000001434597223 */ /* 0x082fe40000000059 */
[-C--:B------:R-:W-:Y:S02]  /*36c0*/  FFMA R83, R56, R20.reuse, R83 ;  /* 0x0000001438537223 */ /* 0x080fe40000000053 */
[----:B------:R-:W-:Y:S02]  /*36d0*/  FFMA R109, R58, R20, R109 ;  /* 0x000000143a6d7223 */ /* 0x000fe4000000006d */
[C---:B------:R-:W-:Y:S02]  /*36e0*/  FFMA R100, R20.reuse, R57, R100 ;  /* 0x0000003914647223 */ /* 0x040fe40000000064 */
        /* <DEDUP_REMOVED lines=44> */
[----:B------:R-:W-:Y:S01]  /*39b0*/  FFMA R89, R24, R22, R89 ;  /* 0x0000001618597223 */ /* 0x000fe20000000059 */
[----:B------:R-:W-:Y:S01]  /*39c0*/  LDS.64 R36, [R4.X4+0x1030] ;  /* 0x0010300004247984 */ /* 0x000fe20000004a00 */
[----:B--2---:R-:W-:Y:S02]  /*39d0*/  FFMA R129, R56, R12, R129 ;  /* 0x0000000c38817223 */ /* 0x004fe40000000081 */
[-C--:B------:R-:W-:Y:S02]  /*39e0*/  FFMA R83, R28, R22.reuse, R83 ;  /* 0x000000161c537223 */ /* 0x080fe40000000053 */
[-C--:B------:R-:W-:Y:S02]  /*39f0*/  FFMA R97, R26, R22.reuse, R109 ;  /* 0x000000161a617223 */ /* 0x080fe4000000006d */
[----:B------:R-:W-:-:S02]  /*3a00*/  FFMA R100, R29, R22, R100 ;  /* 0x000000161d647223 */ /* 0x000fc40000000064 */
[-C--:B------:R-:W-:Y:S02]  /*3a10*/  FFMA R92, R27, R22.reuse, R80 ;  /* 0x000000161b5c7223 */ /* 0x080fe40000000050 */
[-C--:B------:R-:W-:Y:S02]  /*3a20*/  FFMA R101, R30, R22.reuse, R101 ;  /* 0x000000161e657223 */ /* 0x080fe40000000065 */
[-C--:B------:R-:W-:Y:S02]  /*3a30*/  FFMA R98, R25, R22.reuse, R98 ;  /* 0x0000001619627223 */ /* 0x080fe40000000062 */
[----:B------:R-:W-:Y:S02]  /*3a40*/  FFMA R94, R31, R22, R102 ;  /* 0x000000161f5e7223 */ /* 0x000fe40000000066 */
[----:B------:R-:W-:Y:S02]  /*3a50*/  FFMA R131, R58, R12, R131 ;  /* 0x0000000c3a837223 */ /* 0x000fe40000000083 */
[----:B------:R-:W-:-:S02]  /*3a60*/  FFMA R126, R12, R59, R126 ;  /* 0x0000003b0c7e7223 */ /* 0x000fc4000000007e */
[-C--:B------:R-:W-:Y:S01]  /*3a70*/  FFMA R71, R50, R19.reuse, R71 ;  /* 0x0000001332477223 */ /* 0x080fe20000000047 */
[----:B------:R-:W-:Y:S01]  /*3a80*/  LDS.64 R58, [R4.X4+0xe00] ;  /* 0x000e0000043a7984 */ /* 0x000fe20000004a00 */
        /* <DEDUP_REMOVED lines=8> */
[----:B------:R-:W-:Y:S01]  /*3b10*/  LDS.128 R16, [R9.X4+0x7020] ;  /* 0x0070200009107984 */ /* 0x000fe20000004c00 */
        /* <DEDUP_REMOVED lines=8> */
[-C--:B------:R-:W-:Y:S01]  /*3ba0*/  FFMA R133, R52, R12.reuse, R133 ;  /* 0x0000000c34857223 */ /* 0x080fe20000000085 */
[----:B------:R-:W0:Y:S01]  /*3bb0*/  LDS.64 R56, [R4.X4+0xe38] ;  /* 0x000e380004387984 */ /* 0x000e220000004a00 */
[----:B------:R-:W-:-:S02]  /*3bc0*/  FFMA R127, R44, R12, R127 ;  /* 0x0000000c2c7f7223 */ /* 0x000fc4000000007f */
[C---:B------:R-:W-:Y:S02]  /*3bd0*/  FFMA R120, R12.reuse, R53, R120 ;  /* 0x000000350c787223 */ /* 0x040fe40000000078 */
[----:B------:R-:W-:Y:S01]  /*3be0*/  FFMA R122, R12, R45, R122 ;  /* 0x0000002d0c7a7223 */ /* 0x000fe2000000007a */
[----:B------:R-:W-:Y:S01]  /*3bf0*/  LDS.64 R52, [R4.X4+0xe70] ;  /* 0x000e700004347984 */ /* 0x000fe20000004a00 */
[----:B------:R-:W-:Y:S02]  /*3c00*/  FFMA R99, R46, R23, R89 ;  /* 0x000000172e637223 */ /* 0x000fe40000000059 */
[----:B------:R-:W-:Y:S01]  /*3c10*/  FFMA R129, R40, R13, R129 ;  /* 0x0000000d28817223 */ /* 0x000fe20000000081 */
[----:B------:R-:W1:Y:S01]  /*3c20*/  LDS.64 R44, [R4.X4+0xea8] ;  /* 0x000ea800042c7984 */ /* 0x000e620000004a00 */
[-C--:B------:R-:W-:Y:S02]  /*3c30*/  FFMA R83, R50, R23.reuse, R83 ;  /* 0x0000001732537223 */ /* 0x080fe40000000053 */
[----:B------:R-:W-:-:S02]  /*3c40*/  FFMA R97, R48, R23, R97 ;  /* 0x0000001730617223 */ /* 0x000fc40000000061 */
[-C--:B------:R-:W-:Y:S02]  /*3c50*/  FFMA R80, R51, R23.reuse, R100 ;  /* 0x0000001733507223 */ /* 0x080fe40000000064 */
[-C--:B------:R-:W-:Y:S02]  /*3c60*/  FFMA R92, R49, R23.reuse, R92 ;  /* 0x00000017315c7223 */ /* 0x080fe4000000005c */
[-C--:B------:R-:W-:Y:S02]  /*3c70*/  FFMA R101, R54, R23.reuse, R101 ;  /* 0x0000001736657223 */ /* 0x080fe40000000065 */
[-C--:B------:R-:W-:Y:S02]  /*3c80*/  FFMA R89, R47, R23.reuse, R98 ;  /* 0x000000172f597223 */ /* 0x080fe40000000062 */
[----:B------:R-:W-:Y:S02]  /*3c90*/  FFMA R94, R55, R23, R94 ;  /* 0x00000017375e7223 */ /* 0x000fe4000000005e */
[-C--:B------:R-:W-:Y:S01]  /*3ca0*/  FFMA R131, R42, R13.reuse, R131 ;  /* 0x0000000d2a837223 */ /* 0x080fe20000000083 */
[----:B------:R-:W2:Y:S01]  /*3cb0*/  LDS.128 R20, [R9.X4+0x8020] ;  /* 0x0080200009147984 */ /* 0x000ea20000004c00 */
        /* <DEDUP_REMOVED lines=10> */
[----:B------:R-:W3:Y:S01]  /*3d60*/  LDS.64 R38, [R4.X4+0xff8] ;  /* 0x000ff80004267984 */ /* 0x000ee20000004a00 */
[-C--:B------:R-:W-:Y:S02]  /*3d70*/  FFMA R133, R34, R13.reuse, R133 ;  /* 0x0000000d22857223 */ /* 0x080fe40000000085 */
[-C--:B------:R-:W-:Y:S01]  /*3d80*/  FFMA R43, R32, R13.reuse, R127 ;  /* 0x0000000d202b7223 */ /* 0x080fe2000000007f */
[----:B------:R-:W-:Y:S01]  /*3d90*/  LDS.64 R40, [R4.X4+0xfc0] ;  /* 0x000fc00004287984 */ /* 0x000fe20000004a00 */
[----:B------:R-:W-:-:S02]  /*3da0*/  FFMA R120, R35, R13, R120 ;  /* 0x0000000d23787223 */ /* 0x000fc40000000078 */
[----:B------:R-:W-:Y:S01]  /*3db0*/  FFMA R122, R33, R13, R122 ;  /* 0x0000000d217a7223 */ /* 0x000fe2000000007a */
[----:B------:R-:W4:Y:S01]  /*3dc0*/  LDS.64 R34, [R4.X4+0x1068] ;  /* 0x0010680004227984 */ /* 0x000f220000004a00 */
[-C--:B------:R-:W-:Y:S02]  /*3dd0*/  FFMA R127, R28, R14.reuse, R129 ;  /* 0x0000000e1c7f7223 */ /* 0x080fe40000000081 */
[-C--:B------:R-:W-:Y:S01]  /*3de0*/  FFMA R129, R26, R14.reuse, R131 ;  /* 0x0000000e1a817223 */ /* 0x080fe20000000083 */
[----:B------:R-:W-:Y:S01]  /*3df0*/  LDS.64 R32, [R4.X4+0x13e8] ;  /* 0x0013e80004207984 */ /* 0x000fe20000004a00 */
[-C--:B------:R-:W-:Y:S02]  /*3e00*/  FFMA R124, R29, R14.reuse, R124 ;  /* 0x0000000e1d7c7223 */ /* 0x080fe4000000007c */
[-C--:B------:R-:W-:Y:S01]  /*3e10*/  FFMA R131, R24, R14.reuse, R133 ;  /* 0x0000000e18837223 */ /* 0x080fe20000000085 */
[----:B------:R-:W-:Y:S01]  /*3e20*/  LDS.64 R28, [R4.X4+0x11f0] ;  /* 0x0011f000041c7984 */ /* 0x000fe20000004a00 */
[----:B------:R-:W-:-:S02]  /*3e30*/  FFMA R43, R30, R14, R43 ;  /* 0x0000000e1e2b7223 */ /* 0x000fc4000000002b */
[-C--:B------:R-:W-:Y:S02]  /*3e40*/  FFMA R120, R25, R14.reuse, R120 ;  /* 0x0000000e19787223 */ /* 0x080fe40000000078 */
[-C--:B------:R-:W-:Y:S01]  /*3e50*/  FFMA R122, R31, R14.reuse, R122 ;  /* 0x0000000e1f7a7223 */ /* 0x080fe2000000007a */
[----:B------:R-:W5:Y:S01]  /*3e60*/  LDS.64 R24, [R4.X4+0x11b8] ;  /* 0x0011b80004187984 */ /* 0x000f620000004a00 */
[----:B------:R-:W-:Y:S02]  /*3e70*/  FFMA R126, R27, R14, R126 ;  /* 0x0000000e1b7e7223 */ /* 0x000fe4000000007e */
[-C--:B------:R-:W-:Y:S01]  /*3e80*/  FFMA R127, R50, R15.reuse, R127 ;  /* 0x0000000f327f7223 */ /* 0x080fe2000000007f */
[----:B------:R-:W3:Y:S01]  /*3e90*/  LDS.64 R30, [R4.X4+0x1228] ;  /* 0x00122800041e7984 */ /* 0x000ee20000004a00 */
[-C--:B------:R-:W-:Y:S02]  /*3ea0*/  FFMA R50, R51, R15.reuse, R124 ;  /* 0x0000000f33327223 */ /* 0x080fe4000000007c */
[-C--:B------:R-:W-:Y:S01]  /*3eb0*/  FFMA R131, R46, R15.reuse, R131 ;  /* 0x0000000f2e837223 */ /* 0x080fe20000000083 */
[----:B------:R-:W3:Y:S01]  /*3ec0*/  LDS.64 R26, [R4.X4+0x1180] ;  /* 0x00118000041a7984 */ /* 0x000ee20000004a00 */
[----:B------:R-:W-:-:S02]  /*3ed0*/  FFMA R120, R47, R15, R120 ;  /* 0x0000000f2f787223 */ /* 0x000fc40000000078 */
[-C--:B------:R-:W-:Y:S01]  /*3ee0*/  FFMA R129, R48, R15.reuse, R129 ;  /* 0x0000000f30817223 */ /* 0x080fe20000000081 */
[----:B------:R-:W4:Y:S01]  /*3ef0*/  LDS.64 R46, [R4.X4+0x1378] ;  /* 0x00137800042e7984 */ /* 0x000f220000004a00 */
[-C--:B------:R-:W-:Y:S02]  /*3f00*/  FFMA R124, R49, R15.reuse, R126 ;  /* 0x0000000f317c7223 */ /* 0x080fe4000000007e */
[-C--:B------:R-:W-:Y:S01]  /*3f10*/  FFMA R51, R54, R15.reuse, R43 ;  /* 0x0000000f36337223 */ /* 0x080fe2000000002b */
[----:B------:R-:W5:Y:S01]  /*3f20*/  LDS.64 R48, [R4.X4+0x1340] ;  /* 0x0013400004307984 */ /* 0x000f620000004a00 */
[----:B------:R-:W-:Y:S02]  /*3f30*/  FFMA R122, R55, R15, R122 ;  /* 0x0000000f377a7223 */ /* 0x000fe4000000007a */
[----:B0-----:R-:W-:Y:S01]  /*3f40*/  FFMA R119, R56, R16, R119 ;  /* 0x0000001038777223 */ /* 0x001fe20000000077 */
[----:B------:R-:W0:Y:S01]  /*3f50*/  LDS.64 R42, [R4.X4+0x13b0] ;  /* 0x0013b000042a7984 */ /* 0x000e220000004a00 */
[----:B------:R-:W-:-:S02]  /*3f60*/  FFMA R112, R16, R57, R112 ;  /* 0x0000003910707223 */ /* 0x000fc40000000070 */
[-C--:B-1----:R-:W-:Y:S01]  /*3f70*/  FFMA R121, R44, R16.reuse, R121 ;  /* 0x000000102c797223 */ /* 0x082fe20000000079 */
[----:B------:R-:W1:Y:S01]  /*3f80*/  LDS.128 R12, [R9.X4+0x9020] ;  /* 0x00902000090c7984 */ /* 0x000e620000004c00 */
[-C--:B------:R-:W-:Y:S02]  /*3f90*/  FFMA R125, R58, R16.reuse, R125 ;  /* 0x000000103a7d7223 */ /* 0x080fe4000000007d */
[----:B------:R-:W-:Y:S02]  /*3fa0*/  FFMA R114, R16, R59, R114 ;  /* 0x0000003b10727223 */ /* 0x000fe40000000072 */
[----:B------:R-:W-:Y:S02]  /*3fb0*/  FFMA R123, R52, R16, R123 ;  /* 0x00000010347b7223 */ /* 0x000fe4000000007b */
[C---:B------:R-:W-:Y:S02]  /*3fc0*/  FFMA R116, R16.reuse, R53, R116 ;  /* 0x0000003510747223 */ /* 0x040fe40000000074 */
[----:B------:R-:W-:-:S02]  /*3fd0*/  FFMA R118, R16, R45, R118 ;  /* 0x0000002d10767223 */ /* 0x000fc40000000076 */
[-C--:B--2---:R-:W-:Y:S02]  /*3fe0*/  FFMA R115, R58, R20.reuse, R115 ;  /* 0x000000143a737223 */ /* 0x084fe40000000073 */
[-C--:B------:R-:W-:Y:S02]  /*3ff0*/  FFMA R111, R56, R20.reuse, R111 ;  /* 0x00000014386f7223 */ /* 0x080fe4000000006f */
[C---:B------:R-:W-:Y:S02]  /*4000*/  FFMA R108, R20.reuse, R59, R108 ;  /* 0x0000003b146c7223 */ /* 0x040fe4000000006c */
[----:B------:R-:W-:Y:S02]  /*4010*/  FFMA R106, R20, R57, R106 ;  /* 0x00000039146a7223 */ /* 0x000fe4000000006a */
[-C--:B------:R-:W-:Y:S02]  /*4020*/  FFMA R113, R52, R20.reuse, R113 ;  /* 0x0000001434717223 */ /* 0x080fe40000000071 */
[----:B------:R-:W-:-:S02]  /*4030*/  FFMA R117, R44, R20, R117 ;  /* 0x000000142c757223 */ /* 0x000fc40000000075 */
[----:B------:R-:W-:Y:S02]  /*4040*/  FFMA R104, R20, R53, R104 ;  /* 0x0000003514687223 */ /* 0x000fe40000000068 */
[-C--:B---3--:R-:W-:Y:S02]  /*4050*/  FFMA R119, R38, R17.reuse, R119 ;  /* 0x0000001126777223 */ /* 0x088fe40000000077 */
[-C--:B------:R-:W-:Y:S02]  /*4060*/  FFMA R112, R39, R17.reuse, R112 ;  /* 0x0000001127707223 */ /* 0x080fe40000000070 */
[----:B----4-:R-:W-:Y:S02]  /*4070*/  FFMA R121, R34, R17, R121 ;  /* 0x0000001122797223 */ /* 0x010fe40000000079 */
[----:B------:R-:W-:Y:S02]  /*4080*/  FFMA R110, R20, R45, R110 ;  /* 0x0000002d146e7223 */ /* 0x000fe4000000006e */
[----:B------:R-:W-:-:S02]  /*4090*/  FFMA R125, R40, R17, R125 ;  /* 0x00000011287d7223 */ /* 0x000fc4000000007d */
[-C--:B------:R-:W-:Y:S02]  /*40a0*/  FFMA R114, R41, R17.reuse, R114 ;  /* 0x0000001129727223 */ /* 0x080fe40000000072 */
[-C--:B------:R-:W-:Y:S02]  /*40b0*/  FFMA R55, R36, R17.reuse, R123 ;  /* 0x0000001124377223 */ /* 0x080fe4000000007b */
[-C--:B------:R-:W-:Y:S02]  /*40c0*/  FFMA R116, R37, R17.reuse, R116 ;  /* 0x0000001125747223 */ /* 0x080fe40000000074 */
[----:B------:R-:W-:Y:S02]  /*40d0*/  FFMA R118, R35, R17, R118 ;  /* 0x0000001123767223 */ /* 0x000fe40000000076 */
        /* <DEDUP_REMOVED lines=8> */
[-C--:B-----5:R-:W-:Y:S02]  /*4160*/  FFMA R119, R24, R18.reuse, R119 ;  /* 0x0000001218777223 */ /* 0x0a0fe40000000077 */
        /* <DEDUP_REMOVED lines=13> */
[-C--:B------:R-:W-:Y:S02]  /*4240*/  FFMA R123, R48, R19.reuse, R123 ;  /* 0x00000013307b7223 */ /* 0x080fe4000000007b */
[-C--:B------:R-:W-:Y:S02]  /*4250*/  FFMA R110, R49, R19.reuse, R110 ;  /* 0x00000013316e7223 */ /* 0x080fe4000000006e */
[-C--:B0-----:R-:W-:Y:S02]  /*4260*/  FFMA R117, R42, R19.reuse, R55 ;  /* 0x000000132a757223 */ /* 0x081fe40000000037 */
[----:B------:R-:W-:-:S02]  /*4270*/  FFMA R106, R43, R19, R116 ;  /* 0x000000132b6a7223 */ /* 0x000fc40000000074 */
[-C--:B------:R-:W-:Y:S02]  /*4280*/  FFMA R119, R32, R19.reuse, R16 ;  /* 0x0000001320777223 */ /* 0x080fe40000000010 */
[----:B------:R-:W-:Y:S02]  /*4290*/  FFMA R112, R33, R19, R118 ;  /* 0x0000001321707223 */ /* 0x000fe40000000076 */
[----:B------:R-:W0:Y:S01]  /*42a0*/  LDS.128 R16, [R9.X4+0xa020] ;  /* 0x00a0200009107984 */ /* 0x000e220000004c00 */
[----:B-1----:R-:W-:Y:S02]  /*42b0*/  FFMA R20, R12, R53, R67 ;  /* 0x000000350c147223 */ /* 0x002fe40000000043 */
        /* <DEDUP_REMOVED lines=14> */
[----:B------:R-:W1:Y:S01]  /*43a0*/  LDS.128 R20, [R9.X4+0x7120] ;  /* 0x0071200009147984 */ /* 0x000e620000004c00 */
[----:B------:R-:W-:-:S02]  /*43b0*/  FFMA R73, R56, R12, R73 ;  /* 0x0000000c38497223 */ /* 0x000fc40000000049 */
[----:B------:R-:W-:Y:S02]  /*43c0*/  FFMA R84, R12, R57, R84 ;  /* 0x000000390c547223 */ /* 0x000fe40000000054 */
[----:B------:R-:W-:Y:S02]  /*43d0*/  FFMA R11, R58, R12, R11 ;  /* 0x0000000c3a0b7223 */ /* 0x000fe4000000000b */
[----:B------:R-:W-:Y:S02]  /*43e0*/  FFMA R60, R12, R59, R60 ;  /* 0x0000003b0c3c7223 */ /* 0x000fe4000000003c */
[-C--:B0-----:R-:W-:Y:S02]  /*43f0*/  FFMA R79, R52, R16.reuse, R79 ;  /* 0x00000010344f7223 */ /* 0x081fe4000000004f */
[----:B------:R-:W-:Y:S02]  /*4400*/  FFMA R91, R44, R16, R91 ;  /* 0x000000102c5b7223 */ /* 0x000fe4000000005b */
[----:B------:R-:W-:-:S02]  /*4410*/  FFMA R61, R52, R12, R61 ;  /* 0x0000000c343d7223 */ /* 0x000fc4000000003d */
[----:B------:R-:W-:Y:S02]  /*4420*/  FFMA R95, R44, R12, R95 ;  /* 0x0000000c2c5f7223 */ /* 0x000fe4000000005f */
[----:B------:R-:W-:Y:S02]  /*4430*/  FFMA R90, R12, R45, R90 ;  /* 0x0000002d0c5a7223 */ /* 0x000fe4000000005a */
[----:B------:R-:W-:Y:S02]  /*4440*/  FFMA R79, R36, R17, R79 ;  /* 0x00000011244f7223 */ /* 0x000fe4000000004f */
[-C--:B------:R-:W-:Y:S02]  /*4450*/  FFMA R65, R58, R16.reuse, R65 ;  /* 0x000000103a417223 */ /* 0x080fe40000000041 */
[----:B------:R-:W-:Y:S02]  /*4460*/  FFMA R85, R56, R16, R85 ;  /* 0x0000001038557223 */ /* 0x000fe40000000055 */
[----:B------:R-:W-:-:S02]  /*4470*/  FFMA R72, R16, R59, R72 ;  /* 0x0000003b10487223 */ /* 0x000fc40000000048 */
[C---:B------:R-:W-:Y:S02]  /*4480*/  FFMA R82, R16.reuse, R57, R82 ;  /* 0x0000003910527223 */ /* 0x040fe40000000052 */
        /* <DEDUP_REMOVED lines=24> */
[----:B------:R-:W-:Y:S02]  /*4610*/  FFMA R96, R31, R14, R90 ;  /* 0x0000000e1f607223 */ /* 0x000fe4000000005a */
[----:B------:R-:W-:Y:S02]  /*4620*/  FFMA R91, R42, R19, R16 ;  /* 0x000000132a5b7223 */ /* 0x000fe40000000010 */
[-C--:B-1----:R-:W-:Y:S02]  /*4630*/  FFMA R97, R56, R20.reuse, R97 ;  /* 0x0000001438617223 */ /* 0x082fe40000000061 */
[----:B------:R-:W-:Y:S02]  /*4640*/  FFMA R16, R20, R53, R89 ;  /* 0x0000003514107223 */ /* 0x000fe40000000059 */
[----:B------:R-:W-:-:S02]  /*4650*/  FFMA R83, R58, R20, R83 ;  /* 0x000000143a537223 */ /* 0x000fc40000000053 */
[C---:B------:R-:W-:Y:S02]  /*4660*/  FFMA R80, R20.reuse, R59, R80 ;  /* 0x0000003b14507223 */ /* 0x040fe40000000050 */
[----:B------:R-:W-:Y:S02]  /*4670*/  FFMA R92, R20, R57, R92 ;  /* 0x00000039145c7223 */ /* 0x000fe4000000005c */
[-C--:B------:R-:W-:Y:S02]  /*4680*/  FFMA R99, R52, R20.reuse, R99 ;  /* 0x0000001434637223 */ /* 0x080fe40000000063 */
[----:B------:R-:W-:Y:S02]  /*4690*/  FFMA R101, R44, R20, R101 ;  /* 0x000000142c657223 */ /* 0x000fe40000000065 */
[----:B------:R-:W-:Y:S02]  /*46a0*/  FFMA R107, R46, R15, R73 ;  /* 0x0000000f2e6b7223 */ /* 0x000fe40000000049 */
[----:B------:R-:W-:-:S02]  /*46b0*/  FFMA R94, R20, R45, R94 ;  /* 0x0000002d145e7223 */ /* 0x000fc4000000005e */
[-C--:B------:R-:W-:Y:S02]  /*46c0*/  FFMA R11, R48, R15.reuse, R11 ;  /* 0x0000000f300b7223 */ /* 0x080fe4000000000b */
[-C--:B------:R-:W-:Y:S02]  /*46d0*/  FFMA R84, R49, R15.reuse, R60 ;  /* 0x0000000f31547223 */ /* 0x080fe4000000003c */
[-C--:B------:R-:W-:Y:S02]  /*46e0*/  FFMA R73, R47, R15.reuse, R12 ;  /* 0x0000000f2f497223 */ /* 0x080fe4000000000c */
[-C--:B------:R-:W-:Y:S02]  /*46f0*/  FFMA R103, R42, R15.reuse, R61 ;  /* 0x0000000f2a677223 */ /* 0x080fe4000000003d */
[-C--:B------:R-:W-:Y:S01]  /*4700*/  FFMA R95, R32, R15.reuse, R95 ;  /* 0x0000000f205f7223 */ /* 0x080fe2000000005f */
[----:B------:R-:W-:Y:S01]  /*4710*/  LDS.64 R60, [R4.X4+0x1768] ;  /* 0x00176800043c7984 */ /* 0x000fe20000004a00 */
[----:B------:R-:W-:-:S02]  /*4720*/  FFMA R90, R43, R15, R54 ;  /* 0x0000000f2b5a7223 */ /* 0x000fc40000000036 */
[----:B------:R-:W-:Y:S02]  /*4730*/  FFMA R96, R33, R15, R96 ;  /* 0x0000000f21607223 */ /* 0x000fe40000000060 */
[-C--:B------:R-:W-:Y:S01]  /*4740*/  FFMA R72, R27, R18.reuse, R72 ;  /* 0x000000121b487223 */ /* 0x080fe20000000048 */
[----:B------:R-:W0:Y:S01]  /*4750*/  LDS.128 R12, [R9.X4+0x8120] ;  /* 0x00812000090c7984 */ /* 0x000e220000004c00 */
[-C--:B------:R-:W-:Y:S02]  /*4760*/  FFMA R85, R24, R18.reuse, R85 ;  /* 0x0000001218557223 */ /* 0x080fe40000000055 */
        /* <DEDUP_REMOVED lines=19> */
[----:B------:R-:W-:Y:S01]  /*48a0*/  FFMA R88, R33, R19, R88 ;  /* 0x0000001321587223 */ /* 0x000fe20000000058 */
[----:B------:R-:W-:Y:S01]  /*48b0*/  LDS.64 R54, [R4.X4+0x1500] ;  /* 0x0015000004367984 */ /* 0x000fe20000004a00 */
[----:B------:R-:W-:-:S02]  /*48c0*/  FFMA R83, R26, R22, R83 ;  /* 0x000000161a537223 */ /* 0x000fc40000000053 */
[-C--:B------:R-:W-:Y:S02]  /*48d0*/  FFMA R80, R27, R22.reuse, R80 ;  /* 0x000000161b507223 */ /* 0x080fe40000000050 */
[-C--:B------:R-:W-:Y:S02]  /*48e0*/  FFMA R92, R25, R22.reuse, R92 ;  /* 0x00000016195c7223 */ /* 0x080fe4000000005c */
[-C--:B------:R-:W-:Y:S02]  /*48f0*/  FFMA R99, R28, R22.reuse, R99 ;  /* 0x000000161c637223 */ /* 0x080fe40000000063 */
[-C--:B------:R-:W-:Y:S02]  /*4900*/  FFMA R97, R30, R22.reuse, R101 ;  /* 0x000000161e617223 */ /* 0x080fe40000000065 */
[-C--:B------:R-:W-:Y:S02]  /*4910*/  FFMA R20, R29, R22.reuse, R16 ;  /* 0x000000161d147223 */ /* 0x080fe40000000010 */
[----:B------:R-:W-:Y:S01]  /*4920*/  FFMA R22, R31, R22, R94 ;  /* 0x000000161f167223 */ /* 0x000fe2000000005e */
[----:B------:R-:W1:Y:S01]  /*4930*/  LDS.128 R16, [R9.X4+0x9120] ;  /* 0x0091200009107984 */ /* 0x000e620000004c00 */
        /* <DEDUP_REMOVED lines=8> */
[----:B------:R-:W2:Y:S01]  /*49c0*/  LDS.128 R20, [R9.X4+0xa120] ;  /* 0x00a1200009147984 */ /* 0x000ea20000004c00 */
[-C--:B0-----:R-:W-:Y:S02]  /*49d0*/  FFMA R77, R56, R12.reuse, R77 ;  /* 0x0000000c384d7223 */ /* 0x081fe4000000004d */
[-C--:B------:R-:W-:Y:S02]  /*49e0*/  FFMA R81, R52, R12.reuse, R81 ;  /* 0x0000000c34517223 */ /* 0x080fe40000000051 */
[-C--:B------:R-:W-:Y:S02]  /*49f0*/  FFMA R77, R38, R13.reuse, R77 ;  /* 0x0000000d264d7223 */ /* 0x080fe4000000004d */
[----:B------:R-:W-:Y:S02]  /*4a00*/  FFMA R81, R36, R13, R81 ;  /* 0x0000000d24517223 */ /* 0x000fe40000000051 */
[----:B------:R-:W-:-:S02]  /*4a10*/  FFMA R71, R58, R12, R71 ;  /* 0x0000000c3a477223 */ /* 0x000fc40000000047 */
[----:B------:R-:W-:Y:S02]  /*4a20*/  FFMA R93, R44, R12, R93 ;  /* 0x0000000c2c5d7223 */ /* 0x000fe4000000005d */
[C---:B------:R-:W-:Y:S02]  /*4a30*/  FFMA R66, R12.reuse, R59, R66 ;  /* 0x0000003b0c427223 */ /* 0x040fe40000000042 */
[C---:B------:R-:W-:Y:S02]  /*4a40*/  FFMA R74, R12.reuse, R57, R74 ;  /* 0x000000390c4a7223 */ /* 0x040fe4000000004a */
[C---:B------:R-:W-:Y:S02]  /*4a50*/  FFMA R70, R12.reuse, R53, R70 ;  /* 0x000000350c467223 */ /* 0x040fe40000000046 */
[----:B------:R-:W-:Y:S02]  /*4a60*/  FFMA R86, R12, R45, R86 ;  /* 0x0000002d0c567223 */ /* 0x000fe40000000056 */
[----:B------:R-:W-:-:S02]  /*4a70*/  FFMA R77, R24, R14, R77 ;  /* 0x0000000e184d7223 */ /* 0x000fc4000000004d */
[-C--:B-1----:R-:W-:Y:S02]  /*4a80*/  FFMA R69, R56, R16.reuse, R69 ;  /* 0x0000001038457223 */ /* 0x082fe40000000045 */
[-C--:B------:R-:W-:Y:S02]  /*4a90*/  FFMA R87, R44, R16.reuse, R87 ;  /* 0x000000102c577223 */ /* 0x080fe40000000057 */
[----:B------:R-:W-:Y:S02]  /*4aa0*/  FFMA R68, R16, R57, R68 ;  /* 0x0000003910447223 */ /* 0x000fe40000000044 */
[-C--:B------:R-:W-:Y:S02]  /*4ab0*/  FFMA R63, R58, R16.reuse, R63 ;  /* 0x000000103a3f7223 */ /* 0x080fe4000000003f */
[----:B------:R-:W-:Y:S02]  /*4ac0*/  FFMA R62, R16, R59, R62 ;  /* 0x0000003b103e7223 */ /* 0x000fe4000000003e */
[----:B------:R-:W-:-:S02]  /*4ad0*/  FFMA R75, R52, R16, R75 ;  /* 0x00000010344b7223 */ /* 0x000fc4000000004b */
[C---:B------:R-:W-:Y:S02]  /*4ae0*/  FFMA R64, R16.reuse, R53, R64 ;  /* 0x0000003510407223 */ /* 0x040fe40000000040 */
[----:B------:R-:W-:Y:S02]  /*4af0*/  FFMA R78, R16, R45, R78 ;  /* 0x0000002d104e7223 */ /* 0x000fe4000000004e */
        /* <DEDUP_REMOVED lines=16> */
[----:B--2---:R-:W-:Y:S02]  /*4c00*/  FFMA R124, R20, R57, R124 ;  /* 0x00000039147c7223 */ /* 0x004fe4000000007c */
[----:B------:R-:W-:Y:S02]  /*4c10*/  FFMA R77, R42, R15, R12 ;  /* 0x0000000f2a4d7223 */ /* 0x000fe4000000000c */
[----:B------:R-:W-:Y:S02]  /*4c20*/  FFMA R17, R44, R20, R51 ;  /* 0x000000142c117223 */ /* 0x000fe40000000033 */
[----:B------:R-:W-:Y:S02]  /*4c30*/  FFMA R122, R20, R45, R122 ;  /* 0x0000002d147a7223 */ /* 0x000fe4000000007a */
[-C--:B------:R-:W-:Y:S01]  /*4c40*/  FFMA R71, R26, R14.reuse, R71 ;  /* 0x0000000e1a477223 */ /* 0x080fe20000000047 */
[----:B------:R-:W-:Y:S01]  /*4c50*/  LDS.64 R44, [R4.X4+0x16c0] ;  /* 0x0016c000042c7984 */ /* 0x000fe20000004a00 */
        /* <DEDUP_REMOVED lines=8> */
[----:B------:R-:W-:Y:S02]  /*4ce0*/  FFMA R16, R20, R59, R50 ;  /* 0x0000003b14107223 */ /* 0x000fe40000000032 */
[-C--:B------:R-:W-:Y:S01]  /*4cf0*/  FFMA R63, R26, R18.reuse, R63 ;  /* 0x000000121a3f7223 */ /* 0x080fe2000000003f */
[----:B------:R-:W-:Y:S01]  /*4d00*/  LDS.64 R50, [R4.X4+0x1538] ;  /* 0x0015380004327984 */ /* 0x000fe20000004a00 */
[-C--:B------:R-:W-:Y:S02]  /*4d10*/  FFMA R62, R27, R18.reuse, R62 ;  /* 0x000000121b3e7223 */ /* 0x080fe4000000003e */
[-C--:B------:R-:W-:Y:S02]  /*4d20*/  FFMA R75, R28, R18.reuse, R75 ;  /* 0x000000121c4b7223 */ /* 0x080fe4000000004b */
[----:B------:R-:W-:-:S02]  /*4d30*/  FFMA R64, R29, R18, R64 ;  /* 0x000000121d407223 */ /* 0x000fc40000000040 */
[----:B------:R-:W-:Y:S02]  /*4d40*/  FFMA R116, R31, R18, R78 ;  /* 0x000000121f747223 */ /* 0x000fe4000000004e */
[----:B------:R-:W-:Y:S02]  /*4d50*/  FFMA R127, R58, R20, R127 ;  /* 0x000000143a7f7223 */ /* 0x000fe4000000007f */
[-C--:B------:R-:W-:Y:S01]  /*4d60*/  FFMA R124, R39, R21.reuse, R124 ;  /* 0x00000015277c7223 */ /* 0x080fe2000000007c */
[----:B------:R-:W-:Y:S01]  /*4d70*/  LDS.64 R58, [R4.X4+0x16f8] ;  /* 0x0016f800043a7984 */ /* 0x000fe20000004a00 */
[-C--:B------:R-:W-:Y:S02]  /*4d80*/  FFMA R39, R34, R21.reuse, R17 ;  /* 0x0000001522277223 */ /* 0x080fe40000000011 */
[----:B------:R-:W-:Y:S02]  /*4d90*/  FFMA R122, R35, R21, R122 ;  /* 0x00000015237a7223 */ /* 0x000fe4000000007a */
[----:B------:R-:W-:-:S02]  /*4da0*/  FFMA R81, R48, R15, R71 ;  /* 0x0000000f30517223 */ /* 0x000fc40000000047 */
[----:B------:R-:W-:Y:S02]  /*4db0*/  FFMA R133, R46, R19, R69 ;  /* 0x000000132e857223 */ /* 0x000fe40000000045 */
[-C--:B------:R-:W-:Y:S02]  /*4dc0*/  FFMA R93, R49, R15.reuse, R66 ;  /* 0x0000000f315d7223 */ /* 0x080fe40000000042 */
[-C--:B------:R-:W-:Y:S01]  /*4dd0*/  FFMA R74, R47, R15.reuse, R74 ;  /* 0x0000000f2f4a7223 */ /* 0x080fe2000000004a */
[----:B------:R-:W-:Y:S01]  /*4de0*/  LDS.64 R66, [R4.X4+0x1928] ;  /* 0x0019280004427984 */ /* 0x000fe20000004a00 */
[-C--:B------:R-:W-:Y:S02]  /*4df0*/  FFMA R71, R32, R15.reuse, R13 ;  /* 0x0000000f20477223 */ /* 0x080fe4000000000d */
[-C--:B------:R-:W-:Y:S02]  /*4e00*/  FFMA R70, R43, R15.reuse, R70 ;  /* 0x0000000f2b467223 */ /* 0x080fe40000000046 */
[----:B------:R-:W-:-:S02]  /*4e10*/  FFMA R86, R33, R15, R86 ;  /* 0x0000000f21567223 */ /* 0x000fc40000000056 */
[-C--:B------:R-:W-:Y:S02]  /*4e20*/  FFMA R114, R47, R19.reuse, R68 ;  /* 0x000000132f727223 */ /* 0x080fe40000000044 */
[----:B------:R-:W-:Y:S02]  /*4e30*/  FFMA R69, R32, R19, R12 ;  /* 0x0000001320457223 */ /* 0x000fe4000000000c */
[-C--:B------:R-:W-:Y:S01]  /*4e40*/  FFMA R129, R56, R20.reuse, R129 ;  /* 0x0000001438817223 */ /* 0x080fe20000000081 */
[----:B------:R-:W-:Y:S01]  /*4e50*/  LDS.128 R12, [R9.X4+0x7030] ;  /* 0x00703000090c7984 */ /* 0x000fe20000004c00 */
[----:B------:R-:W-:Y:S02]  /*4e60*/  FFMA R131, R52, R20, R131 ;  /* 0x0000001434837223 */ /* 0x000fe40000000083 */
[----:B------:R-:W-:Y:S01]  /*4e70*/  FFMA R120, R20, R53, R120 ;  /* 0x0000003514787223 */ /* 0x000fe20000000078 */
[----:B------:R-:W-:Y:S01]  /*4e80*/  LDS.64 R56, [R4.X4+0x15a8] ;  /* 0x0015a80004387984 */ /* 0x000fe20000004a00 */
[----:B------:R-:W-:-:S02]  /*4e90*/  FFMA R87, R48, R19, R63 ;  /* 0x0000001330577223 */ /* 0x000fc4000000003f */
[-C--:B------:R-:W-:Y:S01]  /*4ea0*/  FFMA R78, R49, R19.reuse, R62 ;  /* 0x00000013314e7223 */ /* 0x080fe2000000003e */
[----:B------:R-:W0:Y:S01]  /*4eb0*/  LDS.64 R52, [R4.X4+0x1570] ;  /* 0x0015700004347984 */ /* 0x000e220000004a00 */
[-C--:B------:R-:W-:Y:S02]  /*4ec0*/  FFMA R75, R42, R19.reuse, R75 ;  /* 0x000000132a4b7223 */ /* 0x080fe4000000004b */
[-C--:B------:R-:W-:Y:S01]  /*4ed0*/  FFMA R68, R43, R19.reuse, R64 ;  /* 0x000000132b447223 */ /* 0x080fe20000000040 */
[----:B------:R-:W-:Y:S01]  /*4ee0*/  LDS.64 R62, [R4.X4+0x1730] ;  /* 0x00173000043e7984 */ /* 0x000fe20000004a00 */
[----:B------:R-:W-:Y:S02]  /*4ef0*/  FFMA R116, R33, R19, R116 ;  /* 0x0000001321747223 */ /* 0x000fe40000000074 */
[-C--:B------:R-:W-:Y:S01]  /*4f00*/  FFMA R127, R40, R21.reuse, R127 ;  /* 0x00000015287f7223 */ /* 0x080fe2000000007f */
[----:B------:R-:W-:Y:S01]  /*4f10*/  LDS.64 R64, [R4.X4+0x18f0] ;  /* 0x0018f00004407984 */ /* 0x000fe20000004a00 */
[----:B------:R-:W-:-:S02]  /*4f20*/  FFMA R41, R41, R21, R16 ;  /* 0x0000001529297223 */ /* 0x000fc40000000010 */
[-C--:B------:R-:W-:Y:S01]  /*4f30*/  FFMA R39, R30, R22.reuse, R39 ;  /* 0x000000161e277223 */ /* 0x080fe20000000027 */
[----:B------:R-:W1:Y:S01]  /*4f40*/  LDS.128 R16, [R9.X4+0x8030] ;  /* 0x0080300009107984 */ /* 0x000e620000004c00 */
[-C--:B------:R-:W-:Y:S02]  /*4f50*/  FFMA R122, R31, R22.reuse, R122 ;  /* 0x000000161f7a7223 */ /* 0x080fe4000000007a */
[----:B------:R-:W-:Y:S02]  /*4f60*/  FFMA R129, R38, R21, R129 ;  /* 0x0000001526817223 */ /* 0x000fe40000000081 */
[-C--:B------:R-:W-:Y:S02]  /*4f70*/  FFMA R127, R26, R22.reuse, R127 ;  /* 0x000000161a7f7223 */ /* 0x080fe4000000007f */
[----:B------:R-:W-:Y:S02]  /*4f80*/  FFMA R128, R27, R22, R41 ;  /* 0x000000161b807223 */ /* 0x000fe40000000029 */
[----:B------:R-:W-:-:S02]  /*4f90*/  FFMA R135, R32, R23, R39 ;  /* 0x0000001720877223 */ /* 0x000fc40000000027 */
[-C--:B------:R-:W-:Y:S02]  /*4fa0*/  FFMA R132, R33, R23.reuse, R122 ;  /* 0x0000001721847223 */ /* 0x080fe4000000007a */
[----:B------:R-:W2:Y:S01]  /*4fb0*/  LDS.128 R32, [R9.X4+0x9030] ;  /* 0x0090300009207984 */ /* 0x000ea20000004c00 */
[-C--:B------:R-:W-:Y:S02]  /*4fc0*/  FFMA R129, R24, R22.reuse, R129 ;  /* 0x0000001618817223 */ /* 0x080fe40000000081 */
[----:B------:R-:W-:Y:S02]  /*4fd0*/  FFMA R124, R25, R22, R124 ;  /* 0x00000016197c7223 */ /* 0x000fe4000000007c */
[-C--:B------:R-:W-:Y:S01]  /*4fe0*/  FFMA R127, R48, R23.reuse, R127 ;  /* 0x00000017307f7223 */ /* 0x080fe2000000007f */
[----:B------:R-:W-:Y:S01]  /*4ff0*/  LDS.128 R24, [R9.X4+0x9130] ;  /* 0x0091300009187984 */ /* 0x000fe20000004c00 */
[-C--:B------:R-:W-:Y:S02]  /*5000*/  FFMA R128, R49, R23.reuse, R128 ;  /* 0x0000001731807223 */ /* 0x080fe40000000080 */
[-C--:B------:R-:W-:Y:S01]  /*5010*/  FFMA R129, R46, R23.reuse, R129 ;  /* 0x000000172e817223 */ /* 0x080fe20000000081 */
[----:B------:R-:W3:Y:S01]  /*5020*/  LDS.64 R48, [R4.X4+0x18b8] ;  /* 0x0018b80004307984 */ /* 0x000ee20000004a00 */
[----:B------:R-:W-:-:S02]  /*5030*/  FFMA R126, R47, R23, R124 ;  /* 0x000000172f7e7223 */ /* 0x000fc4000000007c */
[-C--:B------:R-:W-:Y:S01]  /*5040*/  FFMA R131, R36, R21.reuse, R131 ;  /* 0x0000001524837223 */ /* 0x080fe20000000083 */
[----:B------:R-:W4:Y:S01]  /*5050*/  LDS.64 R46, [R4.X4+0x1880] ;  /* 0x00188000042e7984 */ /* 0x000f220000004a00 */
[----:B------:R-:W-:Y:S02]  /*5060*/  FFMA R120, R37, R21, R120 ;  /* 0x0000001525787223 */ /* 0x000fe40000000078 */
[C---:B0-----:R-:W-:Y:S01]  /*5070*/  FFMA R106, R12.reuse, R53, R106 ;  /* 0x000000350c6a7223 */ /* 0x041fe2000000006a */
[----:B------:R-:W0:Y:S01]  /*5080*/  LDS.128 R36, [R9.X4+0xa030] ;  /* 0x00a0300009247984 */ /* 0x000e220000004c00 */
[----:B------:R-:W-:Y:S02]  /*5090*/  FFMA R20, R12, R57, R112 ;  /* 0x000000390c147223 */ /* 0x000fe40000000070 */
[-C--:B------:R-:W-:Y:S02]  /*50a0*/  FFMA R131, R28, R22.reuse, R131 ;  /* 0x000000161c837223 */ /* 0x080fe40000000083 */
[----:B------:R-:W-:-:S02]  /*50b0*/  FFMA R120, R29, R22, R120 ;  /* 0x000000161d787223 */ /* 0x000fc40000000078 */
[----:B------:R-:W-:Y:S01]  /*50c0*/  FFMA R123, R54, R12, R123 ;  /* 0x0000000c367b7223 */ /* 0x000fe2000000007b */
[----:B------:R-:W-:Y:S01]  /*50d0*/  LDS.128 R28, [R9.X4+0x8130] ;  /* 0x00813000091c7984 */ /* 0x000fe20000004c00 */
[----:B-1----:R-:W-:Y:S02]  /*50e0*/  FFMA R111, R50, R16, R111 ;  /* 0x00000010326f7223 */ /* 0x002fe4000000006f */
        /* <DEDUP_REMOVED lines=8> */
[C---:B------:R-:W-:Y:S02]  /*5170*/  FFMA R102, R16.reuse, R55, R102 ;  /* 0x0000003710667223 */ /* 0x040fe40000000066 */
[----:B------:R-:W-:-:S02]  /*5180*/  FFMA R98, R16, R51, R98 ;  /* 0x0000003310627223 */ /* 0x000fc40000000062 */
[-C--:B------:R-:W-:Y:S02]  /*5190*/  FFMA R109, R52, R16.reuse, R109 ;  /* 0x00000010346d7223 */ /* 0x080fe4000000006d */
[----:B------:R-:W-:Y:S02]  /*51a0*/  FFMA R113, R56, R16, R113 ;  /* 0x0000001038717223 */ /* 0x000fe40000000071 */
[----:B------:R-:W-:Y:S02]  /*51b0*/  FFMA R20, R16, R53, R100 ;  /* 0x0000003510147223 */ /* 0x000fe40000000064 */
[----:B------:R-:W-:Y:S02]  /*51c0*/  FFMA R21, R58, R17, R111 ;  /* 0x000000113a157223 */ /* 0x000fe4000000006f */
[----:B------:R-:W-:Y:S02]  /*51d0*/  FFMA R104, R16, R57, R104 ;  /* 0x0000003910687223 */ /* 0x000fe40000000068 */
[----:B--2---:R-:W-:-:S02]  /*51e0*/  FFMA R95, R56, R32, R95 ;  /* 0x00000020385f7223 */ /* 0x004fc4000000005f */
[-C--:B------:R-:W-:Y:S02]  /*51f0*/  FFMA R131, R42, R23.reuse, R131 ;  /* 0x000000172a837223 */ /* 0x080fe40000000083 */
[----:B------:R-:W-:Y:S02]  /*5200*/  FFMA R130, R43, R23, R120 ;  /* 0x000000172b827223 */ /* 0x000fe40000000078 */
[-C--:B------:R-:W-:Y:S01]  /*5210*/  FFMA R123, R44, R13.reuse, R123 ;  /* 0x0000000d2c7b7223 */ /* 0x080fe2000000007b */
[----:B------:R-:W1:Y:S01]  /*5220*/  LDS.128 R40, [R9.X4+0x7130] ;  /* 0x0071300009287984 */ /* 0x000e620000004c00 */
        /* <DEDUP_REMOVED lines=12> */
[----:B---3--:R-:W-:Y:S02]  /*52f0*/  FFMA R106, R48, R18, R21 ;  /* 0x00000012306a7223 */ /* 0x008fe40000000015 */
[----:B------:R-:W-:Y:S02]  /*5300*/  FFMA R104, R61, R17, R104 ;  /* 0x000000113d687223 */ /* 0x000fe40000000068 */
[----:B------:R-:W-:-:S02]  /*5310*/  FFMA R21, R60, R33, R95 ;  /* 0x000000213c157223 */ /* 0x000fc4000000005f */
[-C--:B----4-:R-:W-:Y:S02]  /*5320*/  FFMA R13, R46, R18.reuse, R13 ;  /* 0x000000122e0d7223 */ /* 0x090fe4000000000d */
[-C--:B------:R-:W-:Y:S02]  /*5330*/  FFMA R134, R47, R18.reuse, R134 ;  /* 0x000000122f867223 */ /* 0x080fe40000000086 */
[-C--:B------:R-:W-:Y:S02]  /*5340*/  FFMA R100, R49, R18.reuse, R100 ;  /* 0x0000001231647223 */ /* 0x080fe40000000064 */
[-C--:B------:R-:W-:Y:S02]  /*5350*/  FFMA R109, R64, R18.reuse, R109 ;  /* 0x00000012406d7223 */ /* 0x080fe4000000006d */
[-C--:B------:R-:W-:Y:S02]  /*5360*/  FFMA R122, R65, R18.reuse, R20 ;  /* 0x00000012417a7223 */ /* 0x080fe40000000014 */
[----:B------:R-:W-:-:S02]  /*5370*/  FFMA R16, R66, R18, R113 ;  /* 0x0000001242107223 */ /* 0x000fc40000000071 */
[C---:B------:R-:W-:Y:S02]  /*5380*/  FFMA R18, R67.reuse, R18, R104 ;  /* 0x0000001243127223 */ /* 0x040fe40000000068 */
[----:B------:R-:W-:Y:S02]  /*5390*/  FFMA R102, R67, R14, R22 ;  /* 0x0000000e43667223 */ /* 0x000fe40000000016 */
[----:B------:R-:W-:Y:S02]  /*53a0*/  FFMA R104, R66, R34, R21 ;  /* 0x0000002242687223 */ /* 0x000fe40000000015 */
[----:B------:R-:W2:Y:S01]  /*53b0*/  LDS.128 R20, [R9.X4+0xa130] ;  /* 0x00a1300009147984 */ /* 0x000ea20000004c00 */
        /* <DEDUP_REMOVED lines=10> */
[-C--:B0-----:R-:W-:Y:S02]  /*5460*/  FFMA R79, R54, R36.reuse, R79 ;  /* 0x00000024364f7223 */ /* 0x081fe4000000004f */
        /* <DEDUP_REMOVED lines=16> */
[-C--:B-1----:R-:W-:Y:S02]  /*5570*/  FFMA R83, R54, R40.reuse, R83 ;  /* 0x0000002836537223 */ /* 0x082fe40000000053 */
[-C--:B------:R-:W-:Y:S02]  /*5580*/  FFMA R89, R50, R40.reuse, R89 ;  /* 0x0000002832597223 */ /* 0x080fe40000000059 */
[C---:B------:R-:W-:Y:S02]  /*5590*/  FFMA R80, R40.reuse, R55, R80 ;  /* 0x0000003728507223 */ /* 0x040fe40000000050 */
[----:B------:R-:W-:Y:S02]  /*55a0*/  FFMA R92, R40, R51, R92 ;  /* 0x00000033285c7223 */ /* 0x000fe4000000005c */
[-C--:B------:R-:W-:Y:S02]  /*55b0*/  FFMA R99, R52, R40.reuse, R99 ;  /* 0x0000002834637223 */ /* 0x080fe40000000063 */
[----:B------:R-:W-:-:S02]  /*55c0*/  FFMA R97, R56, R40, R97 ;  /* 0x0000002838617223 */ /* 0x000fc40000000061 */
[C---:B------:R-:W-:Y:S02]  /*55d0*/  FFMA R94, R40.reuse, R53, R94 ;  /* 0x00000035285e7223 */ /* 0x040fe4000000005e */
        /* <DEDUP_REMOVED lines=29> */
[----:B------:R-:W-:Y:S02]  /*57b0*/  FFMA R114, R24, R51, R114 ;  /* 0x0000003318727223 */ /* 0x000fe40000000072 */
[-C--:B------:R-:W-:Y:S02]  /*57c0*/  FFMA R75, R52, R24.reuse, R75 ;  /* 0x00000018344b7223 */ /* 0x080fe4000000004b */
[----:B------:R-:W-:Y:S02]  /*57d0*/  FFMA R69, R56, R24, R69 ;  /* 0x0000001838457223 */ /* 0x000fe40000000045 */
[C---:B------:R-:W-:Y:S02]  /*57e0*/  FFMA R68, R24.reuse, R53, R68 ;  /* 0x0000003518447223 */ /* 0x040fe40000000044 */
[----:B------:R-:W-:Y:S02]  /*57f0*/  FFMA R116, R24, R57, R116 ;  /* 0x0000003918747223 */ /* 0x000fe40000000074 */
[----:B--2---:R-:W-:-:S02]  /*5800*/  FFMA R127, R54, R20, R127 ;  /* 0x00000014367f7223 */ /* 0x004fc4000000007f */
        /* <DEDUP_REMOVED lines=16> */
[----:B------:R-:W-:Y:S01]  /*5910*/  LDS.64 R40, [R4.X4+0x1ae8] ;  /* 0x001ae80004287984 */ /* 0x000fe20000004a00 */
[-C--:B------:R-:W-:Y:S02]  /*5920*/  FFMA R125, R58, R29.reuse, R125 ;  /* 0x0000001d3a7d7223 */ /* 0x080fe4000000007d */
[----:B------:R-:W-:-:S02]  /*5930*/  FFMA R14, R45, R29, R14 ;  /* 0x0000001d2d0e7223 */ /* 0x000fc4000000000e */
[-C--:B------:R-:W-:Y:S02]  /*5940*/  FFMA R74, R59, R29.reuse, R74 ;  /* 0x0000001d3b4a7223 */ /* 0x080fe4000000004a */
[-C--:B------:R-:W-:Y:S02]  /*5950*/  FFMA R77, R62, R29.reuse, R77 ;  /* 0x0000001d3e4d7223 */ /* 0x080fe4000000004d */
[-C--:B------:R-:W-:Y:S02]  /*5960*/  FFMA R71, R60, R29.reuse, R71 ;  /* 0x0000001d3c477223 */ /* 0x080fe40000000047 */
[-C--:B------:R-:W-:Y:S02]  /*5970*/  FFMA R70, R63, R29.reuse, R70 ;  /* 0x0000001d3f467223 */ /* 0x080fe40000000046 */
[----:B------:R-:W-:Y:S02]  /*5980*/  FFMA R86, R61, R29, R86 ;  /* 0x0000001d3d567223 */ /* 0x000fe40000000056 */
[----:B------:R-:W0:Y:S01]  /*5990*/  LDS.64 R28, [R4.X4+0x1a40] ;  /* 0x001a4000041c7984 */ /* 0x000e220000004a00 */
        /* <DEDUP_REMOVED lines=8> */
[-C--:B------:R-:W-:Y:S01]  /*5a20*/  FFMA R127, R44, R21.reuse, R127 ;  /* 0x000000152c7f7223 */ /* 0x080fe2000000007f */
[----:B------:R-:W1:Y:S01]  /*5a30*/  LDS.64 R24, [R4.X4+0x1ab0] ;  /* 0x001ab00004187984 */ /* 0x000e620000004a00 */
[-C--:B------:R-:W-:Y:S02]  /*5a40*/  FFMA R129, R58, R21.reuse, R129 ;  /* 0x000000153a817223 */ /* 0x080fe40000000081 */
[-C--:B------:R-:W-:Y:S02]  /*5a50*/  FFMA R128, R45, R21.reuse, R128 ;  /* 0x000000152d807223 */ /* 0x080fe40000000080 */
[-C--:B------:R-:W-:Y:S02]  /*5a60*/  FFMA R126, R59, R21.reuse, R126 ;  /* 0x000000153b7e7223 */ /* 0x080fe4000000007e */
[----:B------:R-:W-:-:S02]  /*5a70*/  FFMA R131, R62, R21, R131 ;  /* 0x000000153e837223 */ /* 0x000fc40000000083 */
[-C--:B------:R-:W-:Y:S02]  /*5a80*/  FFMA R135, R60, R21.reuse, R135 ;  /* 0x000000153c877223 */ /* 0x080fe40000000087 */
[-C--:B------:R-:W-:Y:S02]  /*5a90*/  FFMA R130, R63, R21.reuse, R130 ;  /* 0x000000153f827223 */ /* 0x080fe40000000082 */
[----:B------:R-:W-:Y:S02]  /*5aa0*/  FFMA R132, R61, R21, R132 ;  /* 0x000000153d847223 */ /* 0x000fe40000000084 */
[----:B------:R-:W2:Y:S01]  /*5ab0*/  LDS.64 R20, [R4.X4+0x1a78] ;  /* 0x001a780004147984 */ /* 0x000ea20000004a00 */
[-C--:B------:R-:W-:Y:S02]  /*5ac0*/  FFMA R107, R50, R32.reuse, R107 ;  /* 0x00000020326b7223 */ /* 0x080fe4000000006b */
[----:B------:R-:W-:Y:S02]  /*5ad0*/  FFMA R84, R32, R55, R84 ;  /* 0x0000003720547223 */ /* 0x000fe40000000054 */
[----:B------:R-:W-:-:S02]  /*5ae0*/  FFMA R103, R52, R32, R103 ;  /* 0x0000002034677223 */ /* 0x000fc40000000067 */
[C---:B------:R-:W-:Y:S02]  /*5af0*/  FFMA R90, R32.reuse, R53, R90 ;  /* 0x00000035205a7223 */ /* 0x040fe4000000005a */
[----:B------:R-:W-:Y:S02]  /*5b00*/  FFMA R96, R32, R57, R96 ;  /* 0x0000003920607223 */ /* 0x000fe40000000060 */
        /* <DEDUP_REMOVED lines=10> */
[CC--:B------:R-:W-:Y:S02]  /*5bb0*/  FFMA R34, R47.reuse, R30.reuse, R14 ;  /* 0x0000001e2f227223 */ /* 0x0c0fe4000000000e */
[C---:B------:R-:W-:Y:S02]  /*5bc0*/  FFMA R81, R46.reuse, R30, R81 ;  /* 0x0000001e2e517223 */ /* 0x040fe40000000051 */
        /* <DEDUP_REMOVED lines=22> */
[C---:B0-----:R-:W-:Y:S02]  /*5d30*/  FFMA R32, R29.reuse, R43, R80 ;  /* 0x0000002b1d207223 */ /* 0x041fe40000000050 */
[C---:B------:R-:W-:Y:S02]  /*5d40*/  FFMA R66, R29.reuse, R31, R34 ;  /* 0x0000001f1d427223 */ /* 0x040fe40000000022 */
[----:B------:R-:W-:Y:S02]  /*5d50*/  FFMA R33, R28, R43, R83 ;  /* 0x0000002b1c217223 */ /* 0x000fe40000000053 */
[-C--:B------:R-:W-:Y:S02]  /*5d60*/  FFMA R55, R40, R15.reuse, R98 ;  /* 0x0000000f28377223 */ /* 0x080fe40000000062 */
[C---:B------:R-:W-:Y:S02]  /*5d70*/  FFMA R14, R29.reuse, R15, R12 ;  /* 0x0000000f1d0e7223 */ /* 0x040fe4000000000c */
[----:B------:R-:W-:-:S02]  /*5d80*/  FFMA R84, R29, R35, R84 ;  /* 0x000000231d547223 */ /* 0x000fc40000000054 */
[----:B------:R-:W-:Y:S02]  /*5d90*/  FFMA R62, R29, R27, R78 ;  /* 0x0000001b1d3e7223 */ /* 0x000fe4000000004e */
[C---:B------:R-:W-:Y:S02]  /*5da0*/  FFMA R47, R28.reuse, R15, R111 ;  /* 0x0000000f1c2f7223 */ /* 0x040fe4000000006f */
[C---:B------:R-:W-:Y:S02]  /*5db0*/  FFMA R95, R28.reuse, R35, R95 ;  /* 0x000000231c5f7223 */ /* 0x040fe4000000005f */
[C---:B------:R-:W-:Y:S02]  /*5dc0*/  FFMA R71, R28.reuse, R31, R81 ;  /* 0x0000001f1c477223 */ /* 0x040fe40000000051 */
[----:B------:R-:W-:Y:S02]  /*5dd0*/  FFMA R63, R28, R27, R87 ;  /* 0x0000001b1c3f7223 */ /* 0x000fe40000000057 */
[----:B-1----:R-:W-:-:S02]  /*5de0*/  FFMA R46, R25, R15, R124 ;  /* 0x0000000f192e7223 */ /* 0x002fc4000000007c */
[C---:B------:R-:W-:Y:S02]  /*5df0*/  FFMA R90, R25.reuse, R35, R90 ;  /* 0x00000023195a7223 */ /* 0x040fe4000000005a */
[C---:B------:R-:W-:Y:S02]  /*5e00*/  FFMA R34, R25.reuse, R43, R94 ;  /* 0x0000002b19227223 */ /* 0x040fe4000000005e */
[----:B------:R-:W-:Y:S02]  /*5e10*/  FFMA R64, R25, R27, R68 ;  /* 0x0000001b19407223 */ /* 0x000fe40000000044 */
[C---:B------:R-:W-:Y:S02]  /*5e20*/  FFMA R49, R24.reuse, R15, R17 ;  /* 0x0000000f18317223 */ /* 0x040fe40000000011 */
[C---:B------:R-:W-:Y:S02]  /*5e30*/  FFMA R99, R24.reuse, R35, R73 ;  /* 0x0000002318637223 */ /* 0x040fe40000000049 */
[----:B------:R-:W-:-:S02]  /*5e40*/  FFMA R83, R24, R43, R79 ;  /* 0x0000002b18537223 */ /* 0x000fc4000000004f */
[----:B------:R-:W-:Y:S02]  /*5e50*/  FFMA R69, R24, R27, R75 ;  /* 0x0000001b18457223 */ /* 0x000fe4000000004b */
[C---:B--2---:R-:W-:Y:S02]  /*5e60*/  FFMA R48, R21.reuse, R15, R112 ;  /* 0x0000000f15307223 */ /* 0x044fe40000000070 */
[C---:B------:R-:W-:Y:S02]  /*5e70*/  FFMA R92, R21.reuse, R35, R120 ;  /* 0x00000023155c7223 */ /* 0x040fe40000000078 */
[----:B------:R-:W-:Y:S02]  /*5e80*/  FFMA R80, R21, R43, R72 ;  /* 0x0000002b15507223 */ /* 0x000fe40000000048 */
[C---:B------:R-:W-:Y:S02]  /*5e90*/  FFMA R51, R20.reuse, R15, R108 ;  /* 0x0000000f14337223 */ /* 0x040fe4000000006c */
[----:B------:R-:W-:-:S02]  /*5ea0*/  FFMA R103, R20, R35, R118 ;  /* 0x0000002314677223 */ /* 0x000fc40000000076 */
[C---:B------:R-:W-:Y:S02]  /*5eb0*/  FFMA R50, R41.reuse, R15, R102 ;  /* 0x0000000f29327223 */ /* 0x040fe40000000066 */
[-C--:B------:R-:W-:Y:S02]  /*5ec0*/  FFMA R98, R41, R35.reuse, R110 ;  /* 0x0000002329627223 */ /* 0x080fe4000000006e */
[----:B------:R-:W-:Y:S02]  /*5ed0*/  FFMA R107, R40, R35, R104 ;  /* 0x00000023286b7223 */ /* 0x000fe40000000068 */
[C---:B------:R-:W-:Y:S02]  /*5ee0*/  FFMA R12, R29.reuse, R19, R134 ;  /* 0x000000131d0c7223 */ /* 0x040fe40000000086 */
[C---:B------:R-:W-:Y:S02]  /*5ef0*/  FFMA R76, R29.reuse, R39, R76 ;  /* 0x000000271d4c7223 */ /* 0x040fe4000000004c */
[----:B------:R-:W-:-:S02]  /*5f00*/  FFMA R11, R29, R23, R128 ;  /* 0x000000171d0b7223 */ /* 0x000fc40000000080 */
[C---:B------:R-:W-:Y:S02]  /*5f10*/  FFMA R13, R28.reuse, R19, R13 ;  /* 0x000000131c0d7223 */ /* 0x040fe4000000000d */
[C---:B------:R-:W-:Y:S02]  /*5f20*/  FFMA R85, R28.reuse, R39, R85 ;  /* 0x000000271c557223 */ /* 0x040fe40000000055 */
[----:B------:R-:W-:Y:S02]  /*5f30*/  FFMA R61, R28, R23, R127 ;  /* 0x000000171c3d7223 */ /* 0x000fe4000000007f */
[C---:B------:R-:W-:Y:S02]  /*5f40*/  FFMA R96, R25.reuse, R19, R122 ;  /* 0x0000001319607223 */ /* 0x040fe4000000007a */
[C---:B------:R-:W-:Y:S02]  /*5f50*/  FFMA R82, R25.reuse, R39, R82 ;  /* 0x0000002719527223 */ /* 0x040fe40000000052 */
[----:B------:R-:W-:-:S02]  /*5f60*/  FFMA R70, R25, R31, R70 ;  /* 0x0000001f19467223 */ /* 0x000fc40000000046 */
[----:B------:R-:W-:Y:S02]  /*5f70*/  FFMA R60, R25, R23, R130 ;  /* 0x00000017193c7223 */ /* 0x000fe40000000082 */
[C---:B------:R-:W-:Y:S02]  /*5f80*/  FFMA R109, R24.reuse, R19, R109 ;  /* 0x00000013186d7223 */ /* 0x040fe4000000006d */
[C---:B------:R-:W-:Y:S02]  /*5f90*/  FFMA R91, R24.reuse, R39, R91 ;  /* 0x00000027185b7223 */ /* 0x040fe4000000005b */
[C---:B------:R-:W-:Y:S02]  /*5fa0*/  FFMA R77, R24.reuse, R31, R77 ;  /* 0x0000001f184d7223 */ /* 0x040fe4000000004d */
[----:B------:R-:W-:Y:S02]  /*5fb0*/  FFMA R65, R24, R23, R131 ;  /* 0x0000001718417223 */ /* 0x000fe40000000083 */
[----:B------:R-:W-:-:S02]  /*5fc0*/  FFMA R100, R21, R19, R100 ;  /* 0x0000001315647223 */ /* 0x000fc40000000064 */
[C---:B------:R-:W-:Y:S02]  /*5fd0*/  FFMA R88, R21.reuse, R39, R88 ;  /* 0x0000002715587223 */ /* 0x040fe40000000058 */
[C---:B------:R-:W-:Y:S02]  /*5fe0*/  FFMA R74, R21.reuse, R31, R74 ;  /* 0x0000001f154a7223 */ /* 0x040fe4000000004a */
[C---:B------:R-:W-:Y:S02]  /*5ff0*/  FFMA R68, R21.reuse, R27, R114 ;  /* 0x0000001b15447223 */ /* 0x040fe40000000072 */
[----:B------:R-:W-:Y:S02]  /*6000*/  FFMA R67, R21, R23, R126 ;  /* 0x0000001715437223 */ /* 0x000fe4000000007e */
[C---:B------:R-:W-:Y:S02]  /*6010*/  FFMA R111, R20.reuse, R19, R106 ;  /* 0x00000013146f7223 */ /* 0x040fe4000000006a */
[----:B------:R-:W-:-:S02]  /*6020*/  FFMA R97, R20, R39, R37 ;  /* 0x0000002714617223 */ /* 0x000fc40000000025 */
[C---:B------:R-:W-:Y:S02]  /*6030*/  FFMA R89, R20.reuse, R43, R89 ;  /* 0x0000002b14597223 */ /* 0x040fe40000000059 */
[C---:B------:R-:W-:Y:S02]  /*6040*/  FFMA R81, R20.reuse, R31, R125 ;  /* 0x0000001f14517223 */ /* 0x040fe4000000007d */
[C---:B------:R-:W-:Y:S02]  /*6050*/  FFMA R75, R20.reuse, R27, R133 ;  /* 0x0000001b144b7223 */ /* 0x040fe40000000085 */
[----:B------:R-:W-:Y:S02]  /*6060*/  FFMA R73, R20, R23, R129 ;  /* 0x0000001714497223 */ /* 0x000fe40000000081 */
[-C--:B------:R-:W-:Y:S02]  /*6070*/  FFMA R15, R41, R19.reuse, R18 ;  /* 0x00000013290f7223 */ /* 0x080fe40000000012 */
[----:B------:R-:W-:-:S02]  /*6080*/  FFMA R113, R40, R19, R16 ;  /* 0x0000001328717223 */ /* 0x000fc40000000010 */
[CC--:B------:R-:W-:Y:S02]  /*6090*/  FFMA R94, R41.reuse, R39.reuse, R38 ;  /* 0x00000027295e7223 */ /* 0x0c0fe40000000026 */
[C---:B------:R-:W-:Y:S02]  /*60a0*/  FFMA R105, R40.reuse, R39, R36 ;  /* 0x0000002728697223 */ /* 0x040fe40000000024 */
[CC--:B------:R-:W-:Y:S02]  /*60b0*/  FFMA R35, R41.reuse, R43.reuse, R42 ;  /* 0x0000002b29237223 */ /* 0x0c0fe4000000002a */
[C---:B------:R-:W-:Y:S02]  /*60c0*/  FFMA R101, R40.reuse, R43, R101 ;  /* 0x0000002b28657223 */ /* 0x040fe40000000065 */
[-C--:B------:R-:W-:Y:S02]  /*60d0*/  FFMA R86, R41, R31.reuse, R86 ;  /* 0x0000001f29567223 */ /* 0x080fe40000000056 */
[----:B------:R-:W-:-:S02]  /*60e0*/  FFMA R93, R40, R31, R93 ;  /* 0x0000001f285d7223 */ /* 0x000fc4000000005d */
[CC--:B------:R-:W-:Y:S02]  /*60f0*/  FFMA R78, R41.reuse, R27.reuse, R116 ;  /* 0x0000001b294e7223 */ /* 0x0c0fe40000000074 */
[C---:B------:R-:W-:Y:S02]  /*6100*/  FFMA R87, R40.reuse, R27, R9 ;  /* 0x0000001b28577223 */ /* 0x040fe40000000009 */
[-C--:B------:R-:W-:Y:S02]  /*6110*/  FFMA R72, R41, R23.reuse, R132 ;  /* 0x0000001729487223 */ /* 0x080fe40000000084 */
[----:B------:R-:W-:Y:S01]  /*6120*/  FFMA R79, R40, R23, R135 ;  /* 0x00000017284f7223 */ /* 0x000fe20000000087 */
[----:B------:R-:W-:Y:S01]  /*6130*/  @P0 CALL.REL.NOINC `(.L_x_0) ;  /* 0x0000001000000944 */ /* 0x000fe20003c00000 */
[----:B------:R-:W-:Y:S05]  /*6140*/  BRA `(.L_x_1) ;  /* 0xffffb99000007947 */ /* 0x000fea000383ffff */
.L_x_0:
[----:B------:R-:W-:Y:S01]  /*6150*/  @P1 CALL.REL.NOINC `(.L_x_2) ;  /* 0x0000001000001944 */ /* 0x000fe20003c00000 */
[----:B------:R-:W-:Y:S05]  /*6160*/  BRA `(.L_x_3) ;  /* 0xffffa24000007947 */ /* 0x000fea000383ffff */
.L_x_2:
[----:B------:R-:W-:-:S05]  /*6170*/  LEA R3, R2, R0, 0x5 ;  /* 0x0000000002037211 */ /* 0x000fca00078e28ff */
[----:B------:R-:W-:-:S04]  /*6180*/  IMAD R3, R3, 0xe, R8 ;  /* 0x0000000e03037824 */ /* 0x000fc800078e0208 */
[----:B------:R-:W-:-:S04]  /*6190*/  IMAD R2, R3, 0x70, R10 ;  /* 0x0000007003027824 */ /* 0x000fc800078e020a */
[----:B------:R-:W-:-:S05]  /*61a0*/  IMAD.WIDE R2, R2, R7, c[0x0][0x170] ;  /* 0x00005c0002027625 */ /* 0x000fca00078e0207 */
[----:B------:R-:W-:Y:S04]  /*61b0*/  STG.E [R2.64], R47 ;  /* 0x0000002f02007986 */ /* 0x000fe8000c101904 */
[----:B------:R-:W-:Y:S04]  /*61c0*/  STG.E [R2.64+0x38], R51 ;  /* 0x0000383302007986 */ /* 0x000fe8000c101904 */
        /* <DEDUP_REMOVED lines=61> */
[----:B------:R-:W-:Y:S01]  /*65a0*/  STG.E [R2.64+0x258ec], R72 ;  /* 0x0258ec4802007986 */ /* 0x000fe2000c101904 */
[----:B------:R-:W-:Y:S05]  /*65b0*/  EXIT ;  /* 0x000000000000794d */ /* 0x000fea0003800000 */
.L_x_4:
[----:B------:R-:W-:-:S00]  /*65c0*/  BRA `(.L_x_4) ;  /* 0xfffffff000007947 */ /* 0x000fc0000383ffff */
[----:B------:R-:W-:-:S00]  /*65d0*/  NOP ;  /* 0x0000000000007918 */ /* 0x000fc00000000000 */
        /* <DEDUP_REMOVED lines=10> */
.L_x_5:


//--------------------- .nv.shared.candidate2     --------------------------
	.section	.nv.shared.candidate2,"aw",@nobits
	.align	4
.nv.shared.candidate2:
	.zero		45056
